// auto-generated by cutlass_sweep.gemm — config: {"arch": "sm_100", "cluster_m": 1, "cluster_n": 4, "dtype": "int8", "dtype_b": "int8", "layout": "nt", "stages": 0, "tile_k": 64, "tile_m": 64, "tile_n": 128}
#include "cutlass/cutlass.h"
#include "cutlass/gemm/collective/collective_builder.hpp"
#include "cutlass/gemm/device/gemm_universal_adapter.h"
#include "cutlass/gemm/kernel/gemm_universal.hpp"
#include "cutlass/epilogue/collective/collective_builder.hpp"

using ElemA = int8_t;
using ElemB = int8_t;
using ElemCD = int8_t;
using Acc  = int32_t;
using TileShape    = cute::Shape<cute::_64, cute::_128, cute::_64>;
using ClusterShape = cute::Shape<cute::_1, cute::_4, cute::_1>;

using CollectiveEpilogue = typename cutlass::epilogue::collective::CollectiveBuilder<
    cutlass::arch::Sm100, cutlass::arch::OpClassTensorOp,
    TileShape, ClusterShape,
    cutlass::epilogue::collective::EpilogueTileAuto,
    Acc, Acc,
    ElemCD, cutlass::layout::RowMajor, 128 / cutlass::sizeof_bits<ElemCD>::value,
    ElemCD, cutlass::layout::RowMajor, 128 / cutlass::sizeof_bits<ElemCD>::value,
    cutlass::epilogue::collective::EpilogueScheduleAuto
  >::CollectiveOp;

using CollectiveMainloop = typename cutlass::gemm::collective::CollectiveBuilder<
    cutlass::arch::Sm100, cutlass::arch::OpClassTensorOp,
    ElemA, cutlass::layout::RowMajor, 128 / cutlass::sizeof_bits<ElemA>::value,
    ElemB, cutlass::layout::ColumnMajor, 128 / cutlass::sizeof_bits<ElemB>::value,
    Acc,
    TileShape, ClusterShape,
    cutlass::gemm::collective::StageCountAutoCarveout<static_cast<int>(sizeof(typename CollectiveEpilogue::SharedStorage))>,
    cutlass::gemm::collective::KernelScheduleAuto
  >::CollectiveOp;

using GemmKernel = cutlass::gemm::kernel::GemmUniversal<
    cute::Shape<int,int,int,int>,
    CollectiveMainloop,
    CollectiveEpilogue
>;
using Gemm = cutlass::gemm::device::GemmUniversalAdapter<GemmKernel>;

// Force the device kernel symbol into the cubin without needing a host main.
auto* _anchor = &cutlass::device_kernel<GemmKernel>;


// ===== COMPILED SASS (sm_100a) =====

	.target	sm_100a

	.elftype	@"ET_EXEC"


//--------------------- .note.nv.tkinfo           --------------------------
	.section	.note.nv.tkinfo,"",@"SHT_NOTE"
	.sectionflags	@"SHF_NOTE_NV_TKINFO"
	.tkinfo
        /*0018*/ 	.word	0x00000002
        /*0030*/ 	.string	""
        /*0030*/ 	.string	"ptxas"
        /*0030*/ 	.string	"Cuda compilation tools, release 13.0, V13.0.88"
        /*0030*/ 	.string	"Build cuda_13.0.r13.0/compiler.36424714_0"
        /*0030*/ 	.string	"-arch sm_100a -m 64 "



//--------------------- .note.nv.cuinfo           --------------------------
	.section	.note.nv.cuinfo,"",@"SHT_NOTE"
	.sectionflags	@"SHF_NOTE_NV_CUINFO"
        /*0018*/ 	.short	0x0002
        /*001a*/ 	.short	0x0064
        /*001c*/ 	.short	0x0082
	.zero		2


//--------------------- .nv.info                  --------------------------
	.section	.nv.info,"",@"SHT_CUDA_INFO"
	.align	4


	//----- nvinfo : EIATTR_REGCOUNT
	.align		4
        /*0000*/ 	.byte	0x04, 0x2f
        /*0002*/ 	.short	(.L_19 - .L_18)
	.align		4
.L_18:
        /*0004*/ 	.word	index@(_ZN7cutlass13device_kernelINS_4gemm6kernel13GemmUniversalIN4cute5tupleIJiiiiEEENS1_10collective13CollectiveMmaINS1_35MainloopSm100TmaUmmaWarpSpecializedILi17ELi2ELi4ENS5_IJNS4_1CILi1EEENSA_ILi4EEESB_EEEEENS5_IJNSA_ILi64EEENSA_ILi128EEESF_EEEaNS5_IJlSB_lEEEaSI_NS4_8TiledMMAINS4_8MMA_AtomIJNS4_15SM100_MMA_S8_SSIaaiLi64ELi128ELNS4_4UMMA5MajorE0ELSN_0ELNSM_8SaturateE0EEEEEENS4_6LayoutINS5_IJSB_SB_SB_EEENS5_IJNSA_ILi0EEEST_ST_EEEEENS5_IJNS4_10UnderscoreESW_SW_EEEEENS4_23SM90_TMA_LOAD_MULTICASTENS4_14ComposedLayoutINS4_7SwizzleILi2ELi4ELi3EEENS4_18smem_ptr_flag_bitsILi8EEENSR_INS5_IJNSA_ILi8EEESF_EEENS5_IJSF_SB_EEEEEEEvNS4_8identityENS4_13SM90_TMA_LOADES19_vS1A_EENS_8epilogue10collective18CollectiveEpilogueINS1D_23Sm100TmaWarpSpecializedILi2ELi2ELi32ELb0ELb0EEEJSH_NS5_IJNSR_ISF_SB_EES1I_EEEaSI_aSI_NS1D_6fusion15FusionCallbacksIS1H_NS1K_17LinearCombinationIaiaiLNS_15FloatRoundStyleE2EEESH_S1J_JEEENS4_5SM1004TMEM4LOAD26SM100_TMEM_LOAD_16dp32b32xES1B_S19_NS4_39AutoVectorizingCopyWithAssumedAlignmentILi128EEENS4_14SM90_TMA_STOREES19_S1V_S1V_EEEvvEEEEvNT_6ParamsE)
        /*0008*/ 	.word	0x0000005a


	//----- nvinfo : EIATTR_FRAME_SIZE
	.align		4
.L_19:
        /*000c*/ 	.byte	0x04, 0x11
        /*000e*/ 	.short	(.L_21 - .L_20)
	.align		4
.L_20:
        /*0010*/ 	.word	index@($__internal_2_$__cuda_sm10x_tcgen05_guardrail_trap_unallocated_columns_being_dealloced)
        /*0014*/ 	.word	0x00000000


	//----- nvinfo : EIATTR_FRAME_SIZE
	.align		4
.L_21:
        /*0018*/ 	.byte	0x04, 0x11
        /*001a*/ 	.short	(.L_23 - .L_22)
	.align		4
.L_22:
        /*001c*/ 	.word	index@($__internal_1_$__cuda_sm10x_tcgen05_guardrail_trap_phase_invalid_during_alloc)
        /*0020*/ 	.word	0x00000000


	//----- nvinfo : EIATTR_FRAME_SIZE
	.align		4
.L_23:
        /*0024*/ 	.byte	0x04, 0x11
        /*0026*/ 	.short	(.L_25 - .L_24)
	.align		4
.L_24:
        /*0028*/ 	.word	index@($__internal_0_$__cuda_sm10x_tcgen05_guardrail_trap_col_being_dealloced_not_returned_by_alloc)
        /*002c*/ 	.word	0x00000000


	//----- nvinfo : EIATTR_FRAME_SIZE
	.align		4
.L_25:
        /*0030*/ 	.byte	0x04, 0x11
        /*0032*/ 	.short	(.L_27 - .L_26)
	.align		4
.L_26:
        /*0034*/ 	.word	index@(_ZN7cutlass13device_kernelINS_4gemm6kernel13GemmUniversalIN4cute5tupleIJiiiiEEENS1_10collective13CollectiveMmaINS1_35MainloopSm100TmaUmmaWarpSpecializedILi17ELi2ELi4ENS5_IJNS4_1CILi1EEENSA_ILi4EEESB_EEEEENS5_IJNSA_ILi64EEENSA_ILi128EEESF_EEEaNS5_IJlSB_lEEEaSI_NS4_8TiledMMAINS4_8MMA_AtomIJNS4_15SM100_MMA_S8_SSIaaiLi64ELi128ELNS4_4UMMA5MajorE0ELSN_0ELNSM_8SaturateE0EEEEEENS4_6LayoutINS5_IJSB_SB_SB_EEENS5_IJNSA_ILi0EEEST_ST_EEEEENS5_IJNS4_10UnderscoreESW_SW_EEEEENS4_23SM90_TMA_LOAD_MULTICASTENS4_14ComposedLayoutINS4_7SwizzleILi2ELi4ELi3EEENS4_18smem_ptr_flag_bitsILi8EEENSR_INS5_IJNSA_ILi8EEESF_EEENS5_IJSF_SB_EEEEEEEvNS4_8identityENS4_13SM90_TMA_LOADES19_vS1A_EENS_8epilogue10collective18CollectiveEpilogueINS1D_23Sm100TmaWarpSpecializedILi2ELi2ELi32ELb0ELb0EEEJSH_NS5_IJNSR_ISF_SB_EES1I_EEEaSI_aSI_NS1D_6fusion15FusionCallbacksIS1H_NS1K_17LinearCombinationIaiaiLNS_15FloatRoundStyleE2EEESH_S1J_JEEENS4_5SM1004TMEM4LOAD26SM100_TMEM_LOAD_16dp32b32xES1B_S19_NS4_39AutoVectorizingCopyWithAssumedAlignmentILi128EEENS4_14SM90_TMA_STOREES19_S1V_S1V_EEEvvEEEEvNT_6ParamsE)
        /*0038*/ 	.word	0x00000000


	//----- nvinfo : EIATTR_MIN_STACK_SIZE
	.align		4
.L_27:
        /*003c*/ 	.byte	0x04, 0x12
        /*003e*/ 	.short	(.L_29 - .L_28)
	.align		4
.L_28:
        /*0040*/ 	.word	index@(_ZN7cutlass13device_kernelINS_4gemm6kernel13GemmUniversalIN4cute5tupleIJiiiiEEENS1_10collective13CollectiveMmaINS1_35MainloopSm100TmaUmmaWarpSpecializedILi17ELi2ELi4ENS5_IJNS4_1CILi1EEENSA_ILi4EEESB_EEEEENS5_IJNSA_ILi64EEENSA_ILi128EEESF_EEEaNS5_IJlSB_lEEEaSI_NS4_8TiledMMAINS4_8MMA_AtomIJNS4_15SM100_MMA_S8_SSIaaiLi64ELi128ELNS4_4UMMA5MajorE0ELSN_0ELNSM_8SaturateE0EEEEEENS4_6LayoutINS5_IJSB_SB_SB_EEENS5_IJNSA_ILi0EEEST_ST_EEEEENS5_IJNS4_10UnderscoreESW_SW_EEEEENS4_23SM90_TMA_LOAD_MULTICASTENS4_14ComposedLayoutINS4_7SwizzleILi2ELi4ELi3EEENS4_18smem_ptr_flag_bitsILi8EEENSR_INS5_IJNSA_ILi8EEESF_EEENS5_IJSF_SB_EEEEEEEvNS4_8identityENS4_13SM90_TMA_LOADES19_vS1A_EENS_8epilogue10collective18CollectiveEpilogueINS1D_23Sm100TmaWarpSpecializedILi2ELi2ELi32ELb0ELb0EEEJSH_NS5_IJNSR_ISF_SB_EES1I_EEEaSI_aSI_NS1D_6fusion15FusionCallbacksIS1H_NS1K_17LinearCombinationIaiaiLNS_15FloatRoundStyleE2EEESH_S1J_JEEENS4_5SM1004TMEM4LOAD26SM100_TMEM_LOAD_16dp32b32xES1B_S19_NS4_39AutoVectorizingCopyWithAssumedAlignmentILi128EEENS4_14SM90_TMA_STOREES19_S1V_S1V_EEEvvEEEEvNT_6ParamsE)
        /*0044*/ 	.word	0x00000000
.L_29:


//--------------------- .nv.compat                --------------------------
	.section	.nv.compat,"",@"SHT_CUDA_COMPAT_INFO"
	.align	4
        /*0000*/ 	.byte	0x02, 0x09, 0x01, 0x00, 0x02, 0x02, 0x03, 0x00, 0x02, 0x05, 0x06, 0x00, 0x03, 0x07, 0x01, 0x01
        /*0010*/ 	.byte	0x02, 0x03, 0x01, 0x00, 0x02, 0x06, 0x01, 0x00, 0x04, 0x0b, 0x08, 0x00, 0x01, 0x00, 0x00, 0x00
        /*0020*/ 	.byte	0x00, 0x00, 0x00, 0x00


//--------------------- .nv.info._ZN7cutlass13device_kernelINS_4gemm6kernel13GemmUniversalIN4cute5tupleIJiiiiEEENS1_10collective13CollectiveMmaINS1_35MainloopSm100TmaUmmaWarpSpecializedILi17ELi2ELi4ENS5_IJNS4_1CILi1EEENSA_ILi4EEESB_EEEEENS5_IJNSA_ILi64EEENSA_ILi128EEESF_EEEaNS5_IJlSB_lEEEaSI_NS4_8TiledMMAINS4_8MMA_AtomIJNS4_15SM100_MMA_S8_SSIaaiLi64ELi128ELNS4_4UMMA5MajorE0ELSN_0ELNSM_8SaturateE0EEEEEENS4_6LayoutINS5_IJSB_SB_SB_EEENS5_IJNSA_ILi0EEEST_ST_EEEEENS5_IJNS4_10UnderscoreESW_SW_EEEEENS4_23SM90_TMA_LOAD_MULTICASTENS4_14ComposedLayoutINS4_7SwizzleILi2ELi4ELi3EEENS4_18smem_ptr_flag_bitsILi8EEENSR_INS5_IJNSA_ILi8EEESF_EEENS5_IJSF_SB_EEEEEEEvNS4_8identityENS4_13SM90_TMA_LOADES19_vS1A_EENS_8epilogue10collective18CollectiveEpilogueINS1D_23Sm100TmaWarpSpecializedILi2ELi2ELi32ELb0ELb0EEEJSH_NS5_IJNSR_ISF_SB_EES1I_EEEaSI_aSI_NS1D_6fusion15FusionCallbacksIS1H_NS1K_17LinearCombinationIaiaiLNS_15FloatRoundStyleE2EEESH_S1J_JEEENS4_5SM1004TMEM4LOAD26SM100_TMEM_LOAD_16dp32b32xES1B_S19_NS4_39AutoVectorizingCopyWithAssumedAlignmentILi128EEENS4_14SM90_TMA_STOREES19_S1V_S1V_EEEvvEEEEvNT_6ParamsE --------------------------
	.section	.nv.info._ZN7cutlass13device_kernelINS_4gemm6kernel13GemmUniversalIN4cute5tupleIJiiiiEEENS1_10collective13CollectiveMmaINS1_35MainloopSm100TmaUmmaWarpSpecializedILi17ELi2ELi4ENS5_IJNS4_1CILi1EEENSA_ILi4EEESB_EEEEENS5_IJNSA_ILi64EEENSA_ILi128EEESF_EEEaNS5_IJlSB_lEEEaSI_NS4_8TiledMMAINS4_8MMA_AtomIJNS4_15SM100_MMA_S8_SSIaaiLi64ELi128ELNS4_4UMMA5MajorE0ELSN_0ELNSM_8SaturateE0EEEEEENS4_6LayoutINS5_IJSB_SB_SB_EEENS5_IJNSA_ILi0EEEST_ST_EEEEENS5_IJNS4_10UnderscoreESW_SW_EEEEENS4_23SM90_TMA_LOAD_MULTICASTENS4_14ComposedLayoutINS4_7SwizzleILi2ELi4ELi3EEENS4_18smem_ptr_flag_bitsILi8EEENSR_INS5_IJNSA_ILi8EEESF_EEENS5_IJSF_SB_EEEEEEEvNS4_8identityENS4_13SM90_TMA_LOADES19_vS1A_EENS_8epilogue10collective18CollectiveEpilogueINS1D_23Sm100TmaWarpSpecializedILi2ELi2ELi32ELb0ELb0EEEJSH_NS5_IJNSR_ISF_SB_EES1I_EEEaSI_aSI_NS1D_6fusion15FusionCallbacksIS1H_NS1K_17LinearCombinationIaiaiLNS_15FloatRoundStyleE2EEESH_S1J_JEEENS4_5SM1004TMEM4LOAD26SM100_TMEM_LOAD_16dp32b32xES1B_S19_NS4_39AutoVectorizingCopyWithAssumedAlignmentILi128EEENS4_14SM90_TMA_STOREES19_S1V_S1V_EEEvvEEEEvNT_6ParamsE,"",@"SHT_CUDA_INFO"
	.sectionflags	@""
	.align	4


	//----- nvinfo : EIATTR_CUDA_API_VERSION
	.align		4
        /*0000*/ 	.byte	0x04, 0x37
        /*0002*/ 	.short	(.L_31 - .L_30)
.L_30:
        /*0004*/ 	.word	0x00000082


	//----- nvinfo : EIATTR_KPARAM_INFO
	.align		4
.L_31:
        /*0008*/ 	.byte	0x04, 0x17
        /*000a*/ 	.short	(.L_33 - .L_32)
.L_32:
        /*000c*/ 	.word	0x00000000
        /*0010*/ 	.short	0x0000
        /*0012*/ 	.short	0x0000
        /*0014*/ 	.byte	0x00, 0xf0, 0x01, 0x20


	//----- nvinfo : EIATTR_AT_ENTRY_FRAGMENTS
	.align		4
.L_33:
        /*0018*/ 	.byte	0x04, 0x4f
        /*001a*/ 	.short	(.L_35 - .L_34)


	//   ....[0]....
.L_34:
        /*001c*/ 	.word	0x00000006


	//----- nvinfo : EIATTR_RESERVED_SMEM_USED
	.align		4
.L_35:
        /*0020*/ 	.byte	0x01, 0x41
	.zero		2


	//----- nvinfo : EIATTR_SPARSE_MMA_MASK
	.align		4
        /*0024*/ 	.byte	0x03, 0x50
        /*0026*/ 	.short	0x0000


	//----- nvinfo : EIATTR_TCGEN05_1CTA_USED
	.align		4
        /*0028*/ 	.byte	0x01, 0x51
	.zero		2


	//----- nvinfo : EIATTR_MAXREG_COUNT
	.align		4
        /*002c*/ 	.byte	0x03, 0x1b
        /*002e*/ 	.short	0x00ff


	//----- nvinfo : EIATTR_NUM_BARRIERS
	.align		4
        /*0030*/ 	.byte	0x02, 0x4c
        /*0032*/ 	.byte	0x07
	.zero		1


	//----- nvinfo : EIATTR_EXTERNS
	.align		4
        /*0034*/ 	.byte	0x04, 0x0f
        /*0036*/ 	.short	(.L_37 - .L_36)


	//   ....[0]....
	.align		4
.L_36:
        /*0038*/ 	.word	index@(__assertfail)


	//----- nvinfo : EIATTR_MERCURY_ISA_VERSION
	.align		4
.L_37:
        /*003c*/ 	.byte	0x03, 0x5f
        /*003e*/ 	.short	0x0101


	//----- nvinfo : EIATTR_INT_WARP_WIDE_INSTR_OFFSETS
	.align		4
        /*0040*/ 	.byte	0x04, 0x31
        /*0042*/ 	.short	(.L_39 - .L_38)


	//   ....[0]....
.L_38:
        /*0044*/ 	.word	0x00004540


	//   ....[1]....
        /*0048*/ 	.word	0x00004570


	//   ....[2]....
        /*004c*/ 	.word	0x00004590


	//   ....[3]....
        /*0050*/ 	.word	0x000050b0


	//   ....[4]....
        /*0054*/ 	.word	0x00005120


	//   ....[5]....
        /*0058*/ 	.word	0x00005200


	//   ....[6]....
        /*005c*/ 	.word	0x000052b0


	//----- nvinfo : EIATTR_COOP_GROUP_MASK_REGIDS
	.align		4
.L_39:
        /*0060*/ 	.byte	0x04, 0x29
        /*0062*/ 	.short	(.L_41 - .L_40)


	//   ....[0]....
.L_40:
        /*0064*/ 	.word	0xffffffff


	//   ....[1]....
        /*0068*/ 	.word	0xffffffff


	//   ....[2]....
        /*006c*/ 	.word	0xffffffff


	//   ....[3]....
        /*0070*/ 	.word	0xffffffff


	//   ....[4]....
        /*0074*/ 	.word	0xffffffff


	//   ....[5]....
        /*0078*/ 	.word	0xffffffff


	//   ....[6]....
        /*007c*/ 	.word	0xffffffff


	//   ....[7]....
        /*0080*/ 	.word	0xffffffff


	//   ....[8]....
        /*0084*/ 	.word	0xffffffff


	//   ....[9]....
        /*0088*/ 	.word	0xffffffff


	//   ....[10]....
        /*008c*/ 	.word	0xffffffff


	//   ....[11]....
        /*0090*/ 	.word	0xffffffff


	//   ....[12]....
        /*0094*/ 	.word	0xffffffff


	//   ....[13]....
        /*0098*/ 	.word	0xffffffff


	//----- nvinfo : EIATTR_COOP_GROUP_INSTR_OFFSETS
	.align		4
.L_41:
        /*009c*/ 	.byte	0x04, 0x28
        /*009e*/ 	.short	(.L_43 - .L_42)


	//   ....[0]....
.L_42:
        /*00a0*/ 	.word	0x00000080


	//   ....[1]....
        /*00a4*/ 	.word	0x000004f0


	//   ....[2]....
        /*00a8*/ 	.word	0x00000870


	//   ....[3]....
        /*00ac*/ 	.word	0x000009d0


	//   ....[4]....
        /*00b0*/ 	.word	0x00000ad0


	//   ....[5]....
        /*00b4*/ 	.word	0x00000c40


	//   ....[6]....
        /*00b8*/ 	.word	0x00000de0


	//   ....[7]....
        /*00bc*/ 	.word	0x00000f90


	//   ....[8]....
        /*00c0*/ 	.word	0x00002210


	//   ....[9]....
        /*00c4*/ 	.word	0x00003810


	//   ....[10]....
        /*00c8*/ 	.word	0x00003a20


	//   ....[11]....
        /*00cc*/ 	.word	0x00003a50


	//   ....[12]....
        /*00d0*/ 	.word	0x00004420


	//   ....[13]....
        /*00d4*/ 	.word	0x00004650


	//----- nvinfo : EIATTR_VRC_CTA_INIT_COUNT
	.align		4
.L_43:
        /*00d8*/ 	.byte	0x02, 0x4a
        /*00da*/ 	.byte	0x80
	.zero		1


	//----- nvinfo : EIATTR_SYSCALL_OFFSETS
	.align		4
        /*00dc*/ 	.byte	0x04, 0x46
        /*00de*/ 	.short	(.L_45 - .L_44)


	//   ....[0]....
.L_44:
        /*00e0*/ 	.word	0x00005eb0


	//   ....[1]....
        /*00e4*/ 	.word	0x00005ff0


	//   ....[2]....
        /*00e8*/ 	.word	0x00006820


	//   ....[3]....
        /*00ec*/ 	.word	0x000075c0


	//----- nvinfo : EIATTR_MBARRIER_INSTR_OFFSETS
	.align		4
.L_45:
        /*00f0*/ 	.byte	0x04, 0x39
        /*00f2*/ 	.short	(.L_47 - .L_46)


	//   ....[0]....
.L_46:
        /*00f4*/ 	.word	0x00000630
        /*00f8*/ 	.word	0x000000ff
        /*00fc*/ 	.word	0x00000000
        /*0100*/ 	.short	0x0100
        /*0102*/ 	.byte	0x04
	.zero		1


	//   ....[1]....
        /*0104*/ 	.word	0x00000640
        /*0108*/ 	.word	0x000000ff
        /*010c*/ 	.word	0x00000088
        /*0110*/ 	.short	0x0100
        /*0112*/ 	.byte	0x04
	.zero		1


	//   ....[2]....
        /*0114*/ 	.word	0x00000650
        /*0118*/ 	.word	0x000000ff
        /*011c*/ 	.word	0x00000008
        /*0120*/ 	.short	0x0100
        /*0122*/ 	.byte	0x04
	.zero		1


	//   ....[3]....
        /*0124*/ 	.word	0x00000660
        /*0128*/ 	.word	0x000000ff
        /*012c*/ 	.word	0x00000090
        /*0130*/ 	.short	0x0100
        /*0132*/ 	.byte	0x04
	.zero		1


	//   ....[4]....
        /*0134*/ 	.word	0x00000670
        /*0138*/ 	.word	0x000000ff
        /*013c*/ 	.word	0x00000010
        /*0140*/ 	.short	0x0100
        /*0142*/ 	.byte	0x04
	.zero		1


	//   ....[5]....
        /*0144*/ 	.word	0x00000680
        /*0148*/ 	.word	0x000000ff
        /*014c*/ 	.word	0x00000098
        /*0150*/ 	.short	0x0100
        /*0152*/ 	.byte	0x04
	.zero		1


	//   ....[6]....
        /*0154*/ 	.word	0x00000690
        /*0158*/ 	.word	0x000000ff
        /*015c*/ 	.word	0x00000018
        /*0160*/ 	.short	0x0100
        /*0162*/ 	.byte	0x04
	.zero		1


	//   ....[7]....
        /*0164*/ 	.word	0x000006a0
        /*0168*/ 	.word	0x000000ff
        /*016c*/ 	.word	0x000000a0
        /*0170*/ 	.short	0x0100
        /*0172*/ 	.byte	0x04
	.zero		1


	//   ....[8]....
        /*0174*/ 	.word	0x000006b0
        /*0178*/ 	.word	0x000000ff
        /*017c*/ 	.word	0x00000020
        /*0180*/ 	.short	0x0100
        /*0182*/ 	.byte	0x04
	.zero		1


	//   ....[9]....
        /*0184*/ 	.word	0x000006c0
        /*0188*/ 	.word	0x000000ff
        /*018c*/ 	.word	0x000000a8
        /*0190*/ 	.short	0x0100
        /*0192*/ 	.byte	0x04
	.zero		1


	//   ....[10]....
        /*0194*/ 	.word	0x000006d0
        /*0198*/ 	.word	0x000000ff
        /*019c*/ 	.word	0x00000028
        /*01a0*/ 	.short	0x0100
        /*01a2*/ 	.byte	0x04
	.zero		1


	//   ....[11]....
        /*01a4*/ 	.word	0x000006e0
        /*01a8*/ 	.word	0x000000ff
        /*01ac*/ 	.word	0x000000b0
        /*01b0*/ 	.short	0x0100
        /*01b2*/ 	.byte	0x04
	.zero		1


	//   ....[12]....
        /*01b4*/ 	.word	0x000006f0
        /*01b8*/ 	.word	0x000000ff
        /*01bc*/ 	.word	0x00000030
        /*01c0*/ 	.short	0x0100
        /*01c2*/ 	.byte	0x04
	.zero		1


	//   ....[13]....
        /*01c4*/ 	.word	0x00000700
        /*01c8*/ 	.word	0x000000ff
        /*01cc*/ 	.word	0x000000b8
        /*01d0*/ 	.short	0x0100
        /*01d2*/ 	.byte	0x04
	.zero		1


	//   ....[14]....
        /*01d4*/ 	.word	0x00000710
        /*01d8*/ 	.word	0x000000ff
        /*01dc*/ 	.word	0x00000038
        /*01e0*/ 	.short	0x0100
        /*01e2*/ 	.byte	0x04
	.zero		1


	//   ....[15]....
        /*01e4*/ 	.word	0x00000720
        /*01e8*/ 	.word	0x000000ff
        /*01ec*/ 	.word	0x000000c0
        /*01f0*/ 	.short	0x0100
        /*01f2*/ 	.byte	0x04
	.zero		1


	//   ....[16]....
        /*01f4*/ 	.word	0x00000730
        /*01f8*/ 	.word	0x000000ff
        /*01fc*/ 	.word	0x00000040
        /*0200*/ 	.short	0x0100
        /*0202*/ 	.byte	0x04
	.zero		1


	//   ....[17]....
        /*0204*/ 	.word	0x00000740
        /*0208*/ 	.word	0x000000ff
        /*020c*/ 	.word	0x000000c8
        /*0210*/ 	.short	0x0100
        /*0212*/ 	.byte	0x04
	.zero		1


	//   ....[18]....
        /*0214*/ 	.word	0x00000750
        /*0218*/ 	.word	0x000000ff
        /*021c*/ 	.word	0x00000048
        /*0220*/ 	.short	0x0100
        /*0222*/ 	.byte	0x04
	.zero		1


	//   ....[19]....
        /*0224*/ 	.word	0x00000760
        /*0228*/ 	.word	0x000000ff
        /*022c*/ 	.word	0x000000d0
        /*0230*/ 	.short	0x0100
        /*0232*/ 	.byte	0x04
	.zero		1


	//   ....[20]....
        /*0234*/ 	.word	0x00000770
        /*0238*/ 	.word	0x000000ff
        /*023c*/ 	.word	0x00000050
        /*0240*/ 	.short	0x0100
        /*0242*/ 	.byte	0x04
	.zero		1


	//   ....[21]....
        /*0244*/ 	.word	0x00000780
        /*0248*/ 	.word	0x000000ff
        /*024c*/ 	.word	0x000000d8
        /*0250*/ 	.short	0x0100
        /*0252*/ 	.byte	0x04
	.zero		1


	//   ....[22]....
        /*0254*/ 	.word	0x00000790
        /*0258*/ 	.word	0x000000ff
        /*025c*/ 	.word	0x00000058
        /*0260*/ 	.short	0x0100
        /*0262*/ 	.byte	0x04
	.zero		1


	//   ....[23]....
        /*0264*/ 	.word	0x000007a0
        /*0268*/ 	.word	0x000000ff
        /*026c*/ 	.word	0x000000e0
        /*0270*/ 	.short	0x0100
        /*0272*/ 	.byte	0x04
	.zero		1


	//   ....[24]....
        /*0274*/ 	.word	0x000007b0
        /*0278*/ 	.word	0x000000ff
        /*027c*/ 	.word	0x00000060
        /*0280*/ 	.short	0x0100
        /*0282*/ 	.byte	0x04
	.zero		1


	//   ....[25]....
        /*0284*/ 	.word	0x000007c0
        /*0288*/ 	.word	0x000000ff
        /*028c*/ 	.word	0x000000e8
        /*0290*/ 	.short	0x0100
        /*0292*/ 	.byte	0x04
	.zero		1


	//   ....[26]....
        /*0294*/ 	.word	0x000007d0
        /*0298*/ 	.word	0x000000ff
        /*029c*/ 	.word	0x00000068
        /*02a0*/ 	.short	0x0100
        /*02a2*/ 	.byte	0x04
	.zero		1


	//   ....[27]....
        /*02a4*/ 	.word	0x000007e0
        /*02a8*/ 	.word	0x000000ff
        /*02ac*/ 	.word	0x000000f0
        /*02b0*/ 	.short	0x0100
        /*02b2*/ 	.byte	0x04
	.zero		1


	//   ....[28]....
        /*02b4*/ 	.word	0x000007f0
        /*02b8*/ 	.word	0x000000ff
        /*02bc*/ 	.word	0x00000070
        /*02c0*/ 	.short	0x0100
        /*02c2*/ 	.byte	0x04
	.zero		1


	//   ....[29]....
        /*02c4*/ 	.word	0x00000800
        /*02c8*/ 	.word	0x000000ff
        /*02cc*/ 	.word	0x000000f8
        /*02d0*/ 	.short	0x0100
        /*02d2*/ 	.byte	0x04
	.zero		1


	//   ....[30]....
        /*02d4*/ 	.word	0x00000810
        /*02d8*/ 	.word	0x000000ff
        /*02dc*/ 	.word	0x00000078
        /*02e0*/ 	.short	0x0100
        /*02e2*/ 	.byte	0x04
	.zero		1


	//   ....[31]....
        /*02e4*/ 	.word	0x00000820
        /*02e8*/ 	.word	0x000000ff
        /*02ec*/ 	.word	0x00000100
        /*02f0*/ 	.short	0x0100
        /*02f2*/ 	.byte	0x04
	.zero		1


	//   ....[32]....
        /*02f4*/ 	.word	0x00000830
        /*02f8*/ 	.word	0x000000ff
        /*02fc*/ 	.word	0x00000080
        /*0300*/ 	.short	0x0100
        /*0302*/ 	.byte	0x04
	.zero		1


	//   ....[33]....
        /*0304*/ 	.word	0x00000840
        /*0308*/ 	.word	0x000000ff
        /*030c*/ 	.word	0x00000108
        /*0310*/ 	.short	0x0100
        /*0312*/ 	.byte	0x04
	.zero		1


	//   ....[34]....
        /*0314*/ 	.word	0x00000980
        /*0318*/ 	.word	0x000000ff
        /*031c*/ 	.word	0x00000110
        /*0320*/ 	.short	0x0100
        /*0322*/ 	.byte	0x04
	.zero		1


	//   ....[35]....
        /*0324*/ 	.word	0x00000990
        /*0328*/ 	.word	0x000000ff
        /*032c*/ 	.word	0x00000120
        /*0330*/ 	.short	0x0100
        /*0332*/ 	.byte	0x04
	.zero		1


	//   ....[36]....
        /*0334*/ 	.word	0x000009a0
        /*0338*/ 	.word	0x000000ff
        /*033c*/ 	.word	0x00000118
        /*0340*/ 	.short	0x0100
        /*0342*/ 	.byte	0x04
	.zero		1


	//   ....[37]....
        /*0344*/ 	.word	0x000009b0
        /*0348*/ 	.word	0x000000ff
        /*034c*/ 	.word	0x00000128
        /*0350*/ 	.short	0x0100
        /*0352*/ 	.byte	0x04
	.zero		1


	//   ....[38]....
        /*0354*/ 	.word	0x00000aa0
        /*0358*/ 	.word	0x000000ff
        /*035c*/ 	.word	0x00000130
        /*0360*/ 	.short	0x0100
        /*0362*/ 	.byte	0x06
	.zero		1


	//   ....[39]....
        /*0364*/ 	.word	0x00000ab0
        /*0368*/ 	.word	0x000000ff
        /*036c*/ 	.word	0x00000138
        /*0370*/ 	.short	0x0100
        /*0372*/ 	.byte	0x06
	.zero		1


	//   ....[40]....
        /*0374*/ 	.word	0x00000bf0
        /*0378*/ 	.word	0x000000ff
        /*037c*/ 	.word	0x00000140
        /*0380*/ 	.short	0x0100
        /*0382*/ 	.byte	0x06
	.zero		1


	//   ....[41]....
        /*0384*/ 	.word	0x00000c00
        /*0388*/ 	.word	0x000000ff
        /*038c*/ 	.word	0x00000150
        /*0390*/ 	.short	0x0100
        /*0392*/ 	.byte	0x06
	.zero		1


	//   ....[42]....
        /*0394*/ 	.word	0x00000c10
        /*0398*/ 	.word	0x000000ff
        /*039c*/ 	.word	0x00000148
        /*03a0*/ 	.short	0x0100
        /*03a2*/ 	.byte	0x06
	.zero		1


	//   ....[43]....
        /*03a4*/ 	.word	0x00000c20
        /*03a8*/ 	.word	0x000000ff
        /*03ac*/ 	.word	0x00000158
        /*03b0*/ 	.short	0x0100
        /*03b2*/ 	.byte	0x06
	.zero		1


	//   ....[44]....
        /*03b4*/ 	.word	0x00000d50
        /*03b8*/ 	.word	0x000000ff
        /*03bc*/ 	.word	0x00000160
        /*03c0*/ 	.short	0x0100
        /*03c2*/ 	.byte	0x04
	.zero		1


	//   ....[45]....
        /*03c4*/ 	.word	0x00000d60
        /*03c8*/ 	.word	0x000000ff
        /*03cc*/ 	.word	0x00000180
        /*03d0*/ 	.short	0x0100
        /*03d2*/ 	.byte	0x04
	.zero		1


	//   ....[46]....
        /*03d4*/ 	.word	0x00000d70
        /*03d8*/ 	.word	0x000000ff
        /*03dc*/ 	.word	0x00000168
        /*03e0*/ 	.short	0x0100
        /*03e2*/ 	.byte	0x04
	.zero		1


	//   ....[47]....
        /*03e4*/ 	.word	0x00000d80
        /*03e8*/ 	.word	0x000000ff
        /*03ec*/ 	.word	0x00000188
        /*03f0*/ 	.short	0x0100
        /*03f2*/ 	.byte	0x04
	.zero		1


	//   ....[48]....
        /*03f4*/ 	.word	0x00000d90
        /*03f8*/ 	.word	0x000000ff
        /*03fc*/ 	.word	0x00000170
        /*0400*/ 	.short	0x0100
        /*0402*/ 	.byte	0x04
	.zero		1


	//   ....[49]....
        /*0404*/ 	.word	0x00000da0
        /*0408*/ 	.word	0x000000ff
        /*040c*/ 	.word	0x00000190
        /*0410*/ 	.short	0x0100
        /*0412*/ 	.byte	0x04
	.zero		1


	//   ....[50]....
        /*0414*/ 	.word	0x00000db0
        /*0418*/ 	.word	0x000000ff
        /*041c*/ 	.word	0x00000178
        /*0420*/ 	.short	0x0100
        /*0422*/ 	.byte	0x04
	.zero		1


	//   ....[51]....
        /*0424*/ 	.word	0x00000dc0
        /*0428*/ 	.word	0x000000ff
        /*042c*/ 	.word	0x00000198
        /*0430*/ 	.short	0x0100
        /*0432*/ 	.byte	0x04
	.zero		1


	//   ....[52]....
        /*0434*/ 	.word	0x00000eb0
        /*0438*/ 	.word	0x000000ff
        /*043c*/ 	.word	0x000001a0
        /*0440*/ 	.short	0x0100
        /*0442*/ 	.byte	0x04
	.zero		1


	//   ....[53]....
        /*0444*/ 	.word	0x00000ec0
        /*0448*/ 	.word	0x000000ff
        /*044c*/ 	.word	0x000001b0
        /*0450*/ 	.short	0x0100
        /*0452*/ 	.byte	0x04
	.zero		1


	//   ....[54]....
        /*0454*/ 	.word	0x00000ed0
        /*0458*/ 	.word	0x000000ff
        /*045c*/ 	.word	0x000001a8
        /*0460*/ 	.short	0x0100
        /*0462*/ 	.byte	0x04
	.zero		1


	//   ....[55]....
        /*0464*/ 	.word	0x00000ee0
        /*0468*/ 	.word	0x000000ff
        /*046c*/ 	.word	0x000001b8
        /*0470*/ 	.short	0x0100
        /*0472*/ 	.byte	0x04
	.zero		1


	//   ....[56]....
        /*0474*/ 	.word	0x00001a90
        /*0478*/ 	.word	0x00000000
        /*047c*/ 	.word	0x000001b0
        /*0480*/ 	.short	0x010a
        /*0482*/ 	.byte	0xff
	.zero		1


	//   ....[57]....
        /*0484*/ 	.word	0x00001ac0
        /*0488*/ 	.word	0x00000000
        /*048c*/ 	.word	0x000001a0
        /*0490*/ 	.short	0x0101
        /*0492*/ 	.byte	0xff
	.zero		1


	//   ....[58]....
        /*0494*/ 	.word	0x00001b90
        /*0498*/ 	.word	0x000000ff
        /*049c*/ 	.word	0x00000088
        /*04a0*/ 	.short	0x010a
        /*04a2*/ 	.byte	0x04
	.zero		1


	//   ....[59]....
        /*04a4*/ 	.word	0x00001c10
        /*04a8*/ 	.word	0x000000ff
        /*04ac*/ 	.word	0x00000088
        /*04b0*/ 	.short	0x010a
        /*04b2*/ 	.byte	0x21
	.zero		1


	//   ....[60]....
        /*04b4*/ 	.word	0x00001da0
        /*04b8*/ 	.word	0x000000ff
        /*04bc*/ 	.word	0x00000088
        /*04c0*/ 	.short	0x010a
        /*04c2*/ 	.byte	0x08
	.zero		1


	//   ....[61]....
        /*04c4*/ 	.word	0x00001ec0
        /*04c8*/ 	.word	0x000000ff
        /*04cc*/ 	.word	0x00000138
        /*04d0*/ 	.short	0x0101
        /*04d2*/ 	.byte	0x06
	.zero		1


	//   ....[62]....
        /*04d4*/ 	.word	0x00001ee0
        /*04d8*/ 	.word	0x000000ff
        /*04dc*/ 	.word	0x00000088
        /*04e0*/ 	.short	0x010a
        /*04e2*/ 	.byte	0x04
	.zero		1


	//   ....[63]....
        /*04e4*/ 	.word	0x00001f60
        /*04e8*/ 	.word	0x000000ff
        /*04ec*/ 	.word	0x00000088
        /*04f0*/ 	.short	0x010a
        /*04f2*/ 	.byte	0x11
	.zero		1


	//   ....[64]....
        /*04f4*/ 	.word	0x000020f0
        /*04f8*/ 	.word	0x000000ff
        /*04fc*/ 	.word	0x00000088
        /*0500*/ 	.short	0x010a
        /*0502*/ 	.byte	0x07
	.zero		1


	//   ....[65]....
        /*0504*/ 	.word	0x00002240
        /*0508*/ 	.word	0x00000003
        /*050c*/ 	.word	0x00000140
        /*0510*/ 	.short	0x010a
        /*0512*/ 	.byte	0xff
	.zero		1


	//   ....[66]....
        /*0514*/ 	.word	0x00002390
        /*0518*/ 	.word	0x00000000
        /*051c*/ 	.word	0x00000000
        /*0520*/ 	.short	0x0101
        /*0522*/ 	.byte	0xff
	.zero		1


	//   ....[67]....
        /*0524*/ 	.word	0x00002940
        /*0528*/ 	.word	0x000000ff
        /*052c*/ 	.word	0x00000000
        /*0530*/ 	.short	0x010a
        /*0532*/ 	.byte	0x04
	.zero		1


	//   ....[68]....
        /*0534*/ 	.word	0x000029d0
        /*0538*/ 	.word	0x000000ff
        /*053c*/ 	.word	0x00000000
        /*0540*/ 	.short	0x010a
        /*0542*/ 	.byte	0x05
	.zero		1


	//   ....[69]....
        /*0544*/ 	.word	0x00002a60
        /*0548*/ 	.word	0x000000ff
        /*054c*/ 	.word	0x00000000
        /*0550*/ 	.short	0x010a
        /*0552*/ 	.byte	0x05
	.zero		1


	//   ....[70]....
        /*0554*/ 	.word	0x00002af0
        /*0558*/ 	.word	0x000000ff
        /*055c*/ 	.word	0x00000000
        /*0560*/ 	.short	0x010a
        /*0562*/ 	.byte	0x05
	.zero		1


	//   ....[71]....
        /*0564*/ 	.word	0x00002b80
        /*0568*/ 	.word	0x000000ff
        /*056c*/ 	.word	0x00000000
        /*0570*/ 	.short	0x010a
        /*0572*/ 	.byte	0x05
	.zero		1


	//   ....[72]....
        /*0574*/ 	.word	0x00002c10
        /*0578*/ 	.word	0x000000ff
        /*057c*/ 	.word	0x00000000
        /*0580*/ 	.short	0x010a
        /*0582*/ 	.byte	0x05
	.zero		1


	//   ....[73]....
        /*0584*/ 	.word	0x00002ca0
        /*0588*/ 	.word	0x000000ff
        /*058c*/ 	.word	0x00000000
        /*0590*/ 	.short	0x010a
        /*0592*/ 	.byte	0x05
	.zero		1


	//   ....[74]....
        /*0594*/ 	.word	0x00002d30
        /*0598*/ 	.word	0x000000ff
        /*059c*/ 	.word	0x00000000
        /*05a0*/ 	.short	0x010a
        /*05a2*/ 	.byte	0x05
	.zero		1


	//   ....[75]....
        /*05a4*/ 	.word	0x00002dc0
        /*05a8*/ 	.word	0x000000ff
        /*05ac*/ 	.word	0x00000000
        /*05b0*/ 	.short	0x010a
        /*05b2*/ 	.byte	0x05
	.zero		1


	//   ....[76]....
        /*05b4*/ 	.word	0x00002e50
        /*05b8*/ 	.word	0x000000ff
        /*05bc*/ 	.word	0x00000000
        /*05c0*/ 	.short	0x010a
        /*05c2*/ 	.byte	0x05
	.zero		1


	//   ....[77]....
        /*05c4*/ 	.word	0x00002ee0
        /*05c8*/ 	.word	0x000000ff
        /*05cc*/ 	.word	0x00000000
        /*05d0*/ 	.short	0x010a
        /*05d2*/ 	.byte	0x05
	.zero		1


	//   ....[78]....
        /*05d4*/ 	.word	0x00002f70
        /*05d8*/ 	.word	0x000000ff
        /*05dc*/ 	.word	0x00000000
        /*05e0*/ 	.short	0x010a
        /*05e2*/ 	.byte	0x05
	.zero		1


	//   ....[79]....
        /*05e4*/ 	.word	0x00003000
        /*05e8*/ 	.word	0x000000ff
        /*05ec*/ 	.word	0x00000000
        /*05f0*/ 	.short	0x010a
        /*05f2*/ 	.byte	0x05
	.zero		1


	//   ....[80]....
        /*05f4*/ 	.word	0x00003090
        /*05f8*/ 	.word	0x000000ff
        /*05fc*/ 	.word	0x00000000
        /*0600*/ 	.short	0x010a
        /*0602*/ 	.byte	0x05
	.zero		1


	//   ....[81]....
        /*0604*/ 	.word	0x00003120
        /*0608*/ 	.word	0x000000ff
        /*060c*/ 	.word	0x00000000
        /*0610*/ 	.short	0x010a
        /*0612*/ 	.byte	0x05
	.zero		1


	//   ....[82]....
        /*0614*/ 	.word	0x000031b0
        /*0618*/ 	.word	0x000000ff
        /*061c*/ 	.word	0x00000000
        /*0620*/ 	.short	0x010a
        /*0622*/ 	.byte	0x05
	.zero		1


	//   ....[83]....
        /*0624*/ 	.word	0x00003250
        /*0628*/ 	.word	0x00000000
        /*062c*/ 	.word	0x00000000
        /*0630*/ 	.short	0x010a
        /*0632*/ 	.byte	0xff
	.zero		1


	//   ....[84]....
        /*0634*/ 	.word	0x00003370
        /*0638*/ 	.word	0x00000002
        /*063c*/ 	.word	0x000001a0
        /*0640*/ 	.short	0x010a
        /*0642*/ 	.byte	0xff
	.zero		1


	//   ....[85]....
        /*0644*/ 	.word	0x000033e0
        /*0648*/ 	.word	0x00000002
        /*064c*/ 	.word	0x00000000
        /*0650*/ 	.short	0x0101
        /*0652*/ 	.byte	0xff
	.zero		1


	//   ....[86]....
        /*0654*/ 	.word	0x00003400
        /*0658*/ 	.word	0x000000ff
        /*065c*/ 	.word	0x00000150
        /*0660*/ 	.short	0x010a
        /*0662*/ 	.byte	0x04
	.zero		1


	//   ....[87]....
        /*0664*/ 	.word	0x00003520
        /*0668*/ 	.word	0x00000002
        /*066c*/ 	.word	0x00000140
        /*0670*/ 	.short	0x010a
        /*0672*/ 	.byte	0xff
	.zero		1


	//   ....[88]....
        /*0674*/ 	.word	0x00003620
        /*0678*/ 	.word	0x00000002
        /*067c*/ 	.word	0x00000000
        /*0680*/ 	.short	0x0101
        /*0682*/ 	.byte	0xff
	.zero		1


	//   ....[89]....
        /*0684*/ 	.word	0x000036b0
        /*0688*/ 	.word	0x000000ff
        /*068c*/ 	.word	0x00000150
        /*0690*/ 	.short	0x0106
        /*0692*/ 	.byte	0x04
	.zero		1


	//   ....[90]....
        /*0694*/ 	.word	0x000036d0
        /*0698*/ 	.word	0x000000ff
        /*069c*/ 	.word	0x00000150
        /*06a0*/ 	.short	0x010a
        /*06a2*/ 	.byte	0x04
	.zero		1


	//   ....[91]....
        /*06a4*/ 	.word	0x00003760
        /*06a8*/ 	.word	0x000000ff
        /*06ac*/ 	.word	0x00000150
        /*06b0*/ 	.short	0x0106
        /*06b2*/ 	.byte	0x07
	.zero		1


	//   ....[92]....
        /*06b4*/ 	.word	0x000037a0
        /*06b8*/ 	.word	0x00000000
        /*06bc*/ 	.word	0x00000150
        /*06c0*/ 	.short	0x010a
        /*06c2*/ 	.byte	0xff
	.zero		1


	//   ....[93]....
        /*06c4*/ 	.word	0x00003cb0
        /*06c8*/ 	.word	0x00000000
        /*06cc*/ 	.word	0x00000140
        /*06d0*/ 	.short	0x010a
        /*06d2*/ 	.byte	0xff
	.zero		1


	//   ....[94]....
        /*06d4*/ 	.word	0x00003db0
        /*06d8*/ 	.word	0x00000003
        /*06dc*/ 	.word	0x00000000
        /*06e0*/ 	.short	0x0101
        /*06e2*/ 	.byte	0xff
	.zero		1


	//   ....[95]....
        /*06e4*/ 	.word	0x00003dc0
        /*06e8*/ 	.word	0x000000ff
        /*06ec*/ 	.word	0x00000000
        /*06f0*/ 	.short	0x010a
        /*06f2*/ 	.byte	0x04
	.zero		1


	//   ....[96]....
        /*06f4*/ 	.word	0x00003e40
        /*06f8*/ 	.word	0x000000ff
        /*06fc*/ 	.word	0x00000180
        /*0700*/ 	.short	0x010a
        /*0702*/ 	.byte	0x17
	.zero		1


	//   ....[97]....
        /*0704*/ 	.word	0x00003f20
        /*0708*/ 	.word	0x000000ff
        /*070c*/ 	.word	0x00000000
        /*0710*/ 	.short	0x010a
        /*0712*/ 	.byte	0x05
	.zero		1


	//   ....[98]....
        /*0714*/ 	.word	0x00004060
        /*0718*/ 	.word	0x000000ff
        /*071c*/ 	.word	0x00000000
        /*0720*/ 	.short	0x010a
        /*0722*/ 	.byte	0x04
	.zero		1


	//   ....[99]....
        /*0724*/ 	.word	0x00004250
        /*0728*/ 	.word	0x000000ff
        /*072c*/ 	.word	0x00000000
        /*0730*/ 	.short	0x010a
        /*0732*/ 	.byte	0x04
	.zero		1


	//   ....[100]....
        /*0734*/ 	.word	0x000042e0
        /*0738*/ 	.word	0x000000ff
        /*073c*/ 	.word	0x00000000
        /*0740*/ 	.short	0x010a
        /*0742*/ 	.byte	0x05
	.zero		1


	//   ....[101]....
        /*0744*/ 	.word	0x00004370
        /*0748*/ 	.word	0x000000ff
        /*074c*/ 	.word	0x00000000
        /*0750*/ 	.short	0x010a
        /*0752*/ 	.byte	0x05
	.zero		1


	//   ....[102]....
        /*0754*/ 	.word	0x00004400
        /*0758*/ 	.word	0x000000ff
        /*075c*/ 	.word	0x00000000
        /*0760*/ 	.short	0x010a
        /*0762*/ 	.byte	0x04
	.zero		1


	//   ....[103]....
        /*0764*/ 	.word	0x000048b0
        /*0768*/ 	.word	0x0000000c
        /*076c*/ 	.word	0x00000140
        /*0770*/ 	.short	0x010a
        /*0772*/ 	.byte	0xff
	.zero		1


	//   ....[104]....
        /*0774*/ 	.word	0x00004a20
        /*0778*/ 	.word	0x00000000
        /*077c*/ 	.word	0x00000000
        /*0780*/ 	.short	0x0101
        /*0782*/ 	.byte	0xff
	.zero		1


	//   ....[105]....
        /*0784*/ 	.word	0x00004eb0
        /*0788*/ 	.word	0x000000ff
        /*078c*/ 	.word	0x00000138
        /*0790*/ 	.short	0x010a
        /*0792*/ 	.byte	0x15
	.zero		1


	//   ....[106]....
        /*0794*/ 	.word	0x00005030
        /*0798*/ 	.word	0x000000ff
        /*079c*/ 	.word	0x00000120
        /*07a0*/ 	.short	0x010a
        /*07a2*/ 	.byte	0x15
	.zero		1


	//   ....[107]....
        /*07a4*/ 	.word	0x000051b0
        /*07a8*/ 	.word	0x000000ff
        /*07ac*/ 	.word	0x00000110
        /*07b0*/ 	.short	0x010b
        /*07b2*/ 	.byte	0x15
	.zero		1


	//   ....[108]....
        /*07b4*/ 	.word	0x000051c0
        /*07b8*/ 	.word	0x000000ff
        /*07bc*/ 	.word	0x00000000
        /*07c0*/ 	.short	0x0101
        /*07c2*/ 	.byte	0x06
	.zero		1


	//   ....[109]....
        /*07c4*/ 	.word	0x000051d0
        /*07c8*/ 	.word	0x000000ff
        /*07cc*/ 	.word	0x00000128
        /*07d0*/ 	.short	0x010a
        /*07d2*/ 	.byte	0x15
	.zero		1


	//   ....[110]....
        /*07d4*/ 	.word	0x000053c0
        /*07d8*/ 	.word	0x000000ff
        /*07dc*/ 	.word	0x00000118
        /*07e0*/ 	.short	0x010b
        /*07e2*/ 	.byte	0x15
	.zero		1


	//   ....[111]....
        /*07e4*/ 	.word	0x000053d0
        /*07e8*/ 	.word	0x000000ff
        /*07ec*/ 	.word	0x00000000
        /*07f0*/ 	.short	0x0101
        /*07f2*/ 	.byte	0x21
	.zero		1


	//   ....[112]....
        /*07f4*/ 	.word	0x00005400
        /*07f8*/ 	.word	0x000000ff
        /*07fc*/ 	.word	0x00000120
        /*0800*/ 	.short	0x010a
        /*0802*/ 	.byte	0x15
	.zero		1


	//   ....[113]....
        /*0804*/ 	.word	0x00005440
        /*0808*/ 	.word	0x00000000
        /*080c*/ 	.word	0x00000128
        /*0810*/ 	.short	0x010a
        /*0812*/ 	.byte	0xff
	.zero		1


	//   ....[114]....
        /*0814*/ 	.word	0x00005750
        /*0818*/ 	.word	0x00000003
        /*081c*/ 	.word	0x00000140
        /*0820*/ 	.short	0x010a
        /*0822*/ 	.byte	0xff
	.zero		1


	//   ....[115]....
        /*0824*/ 	.word	0x000058d0
        /*0828*/ 	.word	0x00000000
        /*082c*/ 	.word	0x00000000
        /*0830*/ 	.short	0x0101
        /*0832*/ 	.byte	0xff
	.zero		1


	//   ....[116]....
        /*0834*/ 	.word	0x000063e0
        /*0838*/ 	.word	0x00000003
        /*083c*/ 	.word	0x00000110
        /*0840*/ 	.short	0x010a
        /*0842*/ 	.byte	0xff
	.zero		1


	//   ....[117]....
        /*0844*/ 	.word	0x00006420
        /*0848*/ 	.word	0x0000002b
        /*084c*/ 	.word	0x00000160
        /*0850*/ 	.short	0x010a
        /*0852*/ 	.byte	0xff
	.zero		1


	//   ....[118]....
        /*0854*/ 	.word	0x00006560
        /*0858*/ 	.word	0x00000003
        /*085c*/ 	.word	0x00000110
        /*0860*/ 	.short	0x010a
        /*0862*/ 	.byte	0xff
	.zero		1


	//   ....[119]....
        /*0864*/ 	.word	0x00006680
        /*0868*/ 	.word	0x00000000
        /*086c*/ 	.word	0x00000000
        /*0870*/ 	.short	0x0101
        /*0872*/ 	.byte	0xff
	.zero		1


	//   ....[120]....
        /*0874*/ 	.word	0x00006700
        /*0878*/ 	.word	0x0000002b
        /*087c*/ 	.word	0x00000160
        /*0880*/ 	.short	0x010a
        /*0882*/ 	.byte	0xff
	.zero		1


	//   ....[121]....
        /*0884*/ 	.word	0x00007270
        /*0888*/ 	.word	0x00000003
        /*088c*/ 	.word	0x00000110
        /*0890*/ 	.short	0x010a
        /*0892*/ 	.byte	0xff
	.zero		1


	//   ....[122]....
        /*0894*/ 	.word	0x00007320
        /*0898*/ 	.word	0x00000003
        /*089c*/ 	.word	0x00000110
        /*08a0*/ 	.short	0x010a
        /*08a2*/ 	.byte	0xff
	.zero		1


	//   ....[123]....
        /*08a4*/ 	.word	0x00007440
        /*08a8*/ 	.word	0x00000000
        /*08ac*/ 	.word	0x00000000
        /*08b0*/ 	.short	0x0101
        /*08b2*/ 	.byte	0xff
	.zero		1


	//   ....[124]....
        /*08b4*/ 	.word	0x00007850
        /*08b8*/ 	.word	0x000000ff
        /*08bc*/ 	.word	0x00000000
        /*08c0*/ 	.short	0x0101
        /*08c2*/ 	.byte	0x04
	.zero		1


	//   ....[125]....
        /*08c4*/ 	.word	0x00008150
        /*08c8*/ 	.word	0x00000000
        /*08cc*/ 	.word	0x000001b0
        /*08d0*/ 	.short	0x010a
        /*08d2*/ 	.byte	0xff
	.zero		1


	//   ....[126]....
        /*08d4*/ 	.word	0x000081b0
        /*08d8*/ 	.word	0x00000000
        /*08dc*/ 	.word	0x00000088
        /*08e0*/ 	.short	0x010a
        /*08e2*/ 	.byte	0xff
	.zero		1


	//   ....[127]....
        /*08e4*/ 	.word	0x00008210
        /*08e8*/ 	.word	0x00000000
        /*08ec*/ 	.word	0x00000088
        /*08f0*/ 	.short	0x010a
        /*08f2*/ 	.byte	0xff
	.zero		1


	//   ....[128]....
        /*08f4*/ 	.word	0x00008260
        /*08f8*/ 	.word	0x00000003
        /*08fc*/ 	.word	0x00000140
        /*0900*/ 	.short	0x010a
        /*0902*/ 	.byte	0xff
	.zero		1


	//   ....[129]....
        /*0904*/ 	.word	0x000082c0
        /*0908*/ 	.word	0x00000000
        /*090c*/ 	.word	0x00000000
        /*0910*/ 	.short	0x010a
        /*0912*/ 	.byte	0xff
	.zero		1


	//   ....[130]....
        /*0914*/ 	.word	0x00008320
        /*0918*/ 	.word	0x00000000
        /*091c*/ 	.word	0x00000000
        /*0920*/ 	.short	0x010a
        /*0922*/ 	.byte	0xff
	.zero		1


	//   ....[131]....
        /*0924*/ 	.word	0x00008380
        /*0928*/ 	.word	0x00000000
        /*092c*/ 	.word	0x00000000
        /*0930*/ 	.short	0x010a
        /*0932*/ 	.byte	0xff
	.zero		1


	//   ....[132]....
        /*0934*/ 	.word	0x000083e0
        /*0938*/ 	.word	0x00000000
        /*093c*/ 	.word	0x00000000
        /*0940*/ 	.short	0x010a
        /*0942*/ 	.byte	0xff
	.zero		1


	//   ....[133]....
        /*0944*/ 	.word	0x00008440
        /*0948*/ 	.word	0x00000000
        /*094c*/ 	.word	0x00000000
        /*0950*/ 	.short	0x010a
        /*0952*/ 	.byte	0xff
	.zero		1


	//   ....[134]....
        /*0954*/ 	.word	0x000084a0
        /*0958*/ 	.word	0x00000000
        /*095c*/ 	.word	0x00000000
        /*0960*/ 	.short	0x010a
        /*0962*/ 	.byte	0xff
	.zero		1


	//   ....[135]....
        /*0964*/ 	.word	0x00008500
        /*0968*/ 	.word	0x00000000
        /*096c*/ 	.word	0x00000000
        /*0970*/ 	.short	0x010a
        /*0972*/ 	.byte	0xff
	.zero		1


	//   ....[136]....
        /*0974*/ 	.word	0x00008560
        /*0978*/ 	.word	0x00000000
        /*097c*/ 	.word	0x00000000
        /*0980*/ 	.short	0x010a
        /*0982*/ 	.byte	0xff
	.zero		1


	//   ....[137]....
        /*0984*/ 	.word	0x000085c0
        /*0988*/ 	.word	0x00000000
        /*098c*/ 	.word	0x00000000
        /*0990*/ 	.short	0x010a
        /*0992*/ 	.byte	0xff
	.zero		1


	//   ....[138]....
        /*0994*/ 	.word	0x00008620
        /*0998*/ 	.word	0x00000000
        /*099c*/ 	.word	0x00000000
        /*09a0*/ 	.short	0x010a
        /*09a2*/ 	.byte	0xff
	.zero		1


	//   ....[139]....
        /*09a4*/ 	.word	0x00008680
        /*09a8*/ 	.word	0x00000000
        /*09ac*/ 	.word	0x00000000
        /*09b0*/ 	.short	0x010a
        /*09b2*/ 	.byte	0xff
	.zero		1


	//   ....[140]....
        /*09b4*/ 	.word	0x000086e0
        /*09b8*/ 	.word	0x00000000
        /*09bc*/ 	.word	0x00000000
        /*09c0*/ 	.short	0x010a
        /*09c2*/ 	.byte	0xff
	.zero		1


	//   ....[141]....
        /*09c4*/ 	.word	0x00008740
        /*09c8*/ 	.word	0x00000000
        /*09cc*/ 	.word	0x00000000
        /*09d0*/ 	.short	0x010a
        /*09d2*/ 	.byte	0xff
	.zero		1


	//   ....[142]....
        /*09d4*/ 	.word	0x000087a0
        /*09d8*/ 	.word	0x00000000
        /*09dc*/ 	.word	0x00000000
        /*09e0*/ 	.short	0x010a
        /*09e2*/ 	.byte	0xff
	.zero		1


	//   ....[143]....
        /*09e4*/ 	.word	0x00008800
        /*09e8*/ 	.word	0x00000000
        /*09ec*/ 	.word	0x00000000
        /*09f0*/ 	.short	0x010a
        /*09f2*/ 	.byte	0xff
	.zero		1


	//   ....[144]....
        /*09f4*/ 	.word	0x00008860
        /*09f8*/ 	.word	0x00000000
        /*09fc*/ 	.word	0x00000000
        /*0a00*/ 	.short	0x010a
        /*0a02*/ 	.byte	0xff
	.zero		1


	//   ....[145]....
        /*0a04*/ 	.word	0x000088b0
        /*0a08*/ 	.word	0x00000002
        /*0a0c*/ 	.word	0x000001a0
        /*0a10*/ 	.short	0x010a
        /*0a12*/ 	.byte	0xff
	.zero		1


	//   ....[146]....
        /*0a14*/ 	.word	0x00008910
        /*0a18*/ 	.word	0x00000002
        /*0a1c*/ 	.word	0x00000150
        /*0a20*/ 	.short	0x010a
        /*0a22*/ 	.byte	0xff
	.zero		1


	//   ....[147]....
        /*0a24*/ 	.word	0x00008960
        /*0a28*/ 	.word	0x00000002
        /*0a2c*/ 	.word	0x00000140
        /*0a30*/ 	.short	0x010a
        /*0a32*/ 	.byte	0xff
	.zero		1


	//   ....[148]....
        /*0a34*/ 	.word	0x000089c0
        /*0a38*/ 	.word	0x00000000
        /*0a3c*/ 	.word	0x00000150
        /*0a40*/ 	.short	0x010a
        /*0a42*/ 	.byte	0xff
	.zero		1


	//   ....[149]....
        /*0a44*/ 	.word	0x00008a10
        /*0a48*/ 	.word	0x00000000
        /*0a4c*/ 	.word	0x00000140
        /*0a50*/ 	.short	0x010a
        /*0a52*/ 	.byte	0xff
	.zero		1


	//   ....[150]....
        /*0a54*/ 	.word	0x00008a70
        /*0a58*/ 	.word	0x00000002
        /*0a5c*/ 	.word	0x00000180
        /*0a60*/ 	.short	0x010a
        /*0a62*/ 	.byte	0xff
	.zero		1


	//   ....[151]....
        /*0a64*/ 	.word	0x00008ad0
        /*0a68*/ 	.word	0x00000000
        /*0a6c*/ 	.word	0x00000000
        /*0a70*/ 	.short	0x010a
        /*0a72*/ 	.byte	0xff
	.zero		1


	//   ....[152]....
        /*0a74*/ 	.word	0x00008b30
        /*0a78*/ 	.word	0x00000000
        /*0a7c*/ 	.word	0x00000000
        /*0a80*/ 	.short	0x010a
        /*0a82*/ 	.byte	0xff
	.zero		1


	//   ....[153]....
        /*0a84*/ 	.word	0x00008b90
        /*0a88*/ 	.word	0x00000000
        /*0a8c*/ 	.word	0x00000000
        /*0a90*/ 	.short	0x010a
        /*0a92*/ 	.byte	0xff
	.zero		1


	//   ....[154]....
        /*0a94*/ 	.word	0x00008bf0
        /*0a98*/ 	.word	0x00000000
        /*0a9c*/ 	.word	0x00000000
        /*0aa0*/ 	.short	0x010a
        /*0aa2*/ 	.byte	0xff
	.zero		1


	//   ....[155]....
        /*0aa4*/ 	.word	0x00008c50
        /*0aa8*/ 	.word	0x00000000
        /*0aac*/ 	.word	0x00000000
        /*0ab0*/ 	.short	0x010a
        /*0ab2*/ 	.byte	0xff
	.zero		1


	//   ....[156]....
        /*0ab4*/ 	.word	0x00008ca0
        /*0ab8*/ 	.word	0x0000000c
        /*0abc*/ 	.word	0x00000140
        /*0ac0*/ 	.short	0x010a
        /*0ac2*/ 	.byte	0xff
	.zero		1


	//   ....[157]....
        /*0ac4*/ 	.word	0x00008d00
        /*0ac8*/ 	.word	0x00000000
        /*0acc*/ 	.word	0x00000138
        /*0ad0*/ 	.short	0x010a
        /*0ad2*/ 	.byte	0xff
	.zero		1


	//   ....[158]....
        /*0ad4*/ 	.word	0x00008d60
        /*0ad8*/ 	.word	0x00000000
        /*0adc*/ 	.word	0x00000120
        /*0ae0*/ 	.short	0x010a
        /*0ae2*/ 	.byte	0xff
	.zero		1


	//   ....[159]....
        /*0ae4*/ 	.word	0x00008dc0
        /*0ae8*/ 	.word	0x00000000
        /*0aec*/ 	.word	0x00000128
        /*0af0*/ 	.short	0x010a
        /*0af2*/ 	.byte	0xff
	.zero		1


	//   ....[160]....
        /*0af4*/ 	.word	0x00008e20
        /*0af8*/ 	.word	0x00000000
        /*0afc*/ 	.word	0x00000120
        /*0b00*/ 	.short	0x010a
        /*0b02*/ 	.byte	0xff
	.zero		1


	//   ....[161]....
        /*0b04*/ 	.word	0x00008e70
        /*0b08*/ 	.word	0x00000003
        /*0b0c*/ 	.word	0x00000140
        /*0b10*/ 	.short	0x010a
        /*0b12*/ 	.byte	0xff
	.zero		1


	//   ....[162]....
        /*0b14*/ 	.word	0x00008ec0
        /*0b18*/ 	.word	0x00000003
        /*0b1c*/ 	.word	0x00000110
        /*0b20*/ 	.short	0x010a
        /*0b22*/ 	.byte	0xff
	.zero		1


	//   ....[163]....
        /*0b24*/ 	.word	0x00008f10
        /*0b28*/ 	.word	0x0000002b
        /*0b2c*/ 	.word	0x00000160
        /*0b30*/ 	.short	0x010a
        /*0b32*/ 	.byte	0xff
	.zero		1


	//   ....[164]....
        /*0b34*/ 	.word	0x00008f60
        /*0b38*/ 	.word	0x00000003
        /*0b3c*/ 	.word	0x00000110
        /*0b40*/ 	.short	0x010a
        /*0b42*/ 	.byte	0xff
	.zero		1


	//----- nvinfo : EIATTR_NUM_MBARRIERS
	.align		4
.L_47:
        /*0b44*/ 	.byte	0x03, 0x38
        /*0b46*/ 	.short	0x0038


	//----- nvinfo : EIATTR_EXIT_INSTR_OFFSETS
	.align		4
        /*0b48*/ 	.byte	0x04, 0x1c
        /*0b4a*/ 	.short	(.L_49 - .L_48)


	//   ....[0]....
.L_48:
        /*0b4c*/ 	.word	0x00003280


	//   ....[1]....
        /*0b50*/ 	.word	0x00003770


	//   ....[2]....
        /*0b54*/ 	.word	0x000037d0


	//   ....[3]....
        /*0b58*/ 	.word	0x00004660


	//   ....[4]....
        /*0b5c*/ 	.word	0x00005470


	//   ....[5]....
        /*0b60*/ 	.word	0x000054b0


	//   ....[6]....
        /*0b64*/ 	.word	0x00008140


	//----- nvinfo : EIATTR_MAX_THREADS
	.align		4
.L_49:
        /*0b68*/ 	.byte	0x04, 0x05
        /*0b6a*/ 	.short	(.L_51 - .L_50)
.L_50:
        /*0b6c*/ 	.word	0x00000100
        /*0b70*/ 	.word	0x00000001
        /*0b74*/ 	.word	0x00000001


	//----- nvinfo : EIATTR_CRS_STACK_SIZE
	.align		4
.L_51:
        /*0b78*/ 	.byte	0x04, 0x1e
        /*0b7a*/ 	.short	(.L_53 - .L_52)
.L_52:
        /*0b7c*/ 	.word	0x00000000


	//----- nvinfo : EIATTR_CBANK_PARAM_SIZE
	.align		4
.L_53:
        /*0b80*/ 	.byte	0x03, 0x19
        /*0b82*/ 	.short	0x0800


	//----- nvinfo : EIATTR_PARAM_CBANK
	.align		4
        /*0b84*/ 	.byte	0x04, 0x0a
        /*0b86*/ 	.short	(.L_55 - .L_54)
	.align		4
.L_54:
        /*0b88*/ 	.word	index@(.nv.constant0._ZN7cutlass13device_kernelINS_4gemm6kernel13GemmUniversalIN4cute5tupleIJiiiiEEENS1_10collective13CollectiveMmaINS1_35MainloopSm100TmaUmmaWarpSpecializedILi17ELi2ELi4ENS5_IJNS4_1CILi1EEENSA_ILi4EEESB_EEEEENS5_IJNSA_ILi64EEENSA_ILi128EEESF_EEEaNS5_IJlSB_lEEEaSI_NS4_8TiledMMAINS4_8MMA_AtomIJNS4_15SM100_MMA_S8_SSIaaiLi64ELi128ELNS4_4UMMA5MajorE0ELSN_0ELNSM_8SaturateE0EEEEEENS4_6LayoutINS5_IJSB_SB_SB_EEENS5_IJNSA_ILi0EEEST_ST_EEEEENS5_IJNS4_10UnderscoreESW_SW_EEEEENS4_23SM90_TMA_LOAD_MULTICASTENS4_14ComposedLayoutINS4_7SwizzleILi2ELi4ELi3EEENS4_18smem_ptr_flag_bitsILi8EEENSR_INS5_IJNSA_ILi8EEESF_EEENS5_IJSF_SB_EEEEEEEvNS4_8identityENS4_13SM90_TMA_LOADES19_vS1A_EENS_8epilogue10collective18CollectiveEpilogueINS1D_23Sm100TmaWarpSpecializedILi2ELi2ELi32ELb0ELb0EEEJSH_NS5_IJNSR_ISF_SB_EES1I_EEEaSI_aSI_NS1D_6fusion15FusionCallbacksIS1H_NS1K_17LinearCombinationIaiaiLNS_15FloatRoundStyleE2EEESH_S1J_JEEENS4_5SM1004TMEM4LOAD26SM100_TMEM_LOAD_16dp32b32xES1B_S19_NS4_39AutoVectorizingCopyWithAssumedAlignmentILi128EEENS4_14SM90_TMA_STOREES19_S1V_S1V_EEEvvEEEEvNT_6ParamsE)
        /*0b8c*/ 	.short	0x0380
        /*0b8e*/ 	.short	0x0800


	//----- nvinfo : EIATTR_SW_WAR
	.align		4
.L_55:
        /*0b90*/ 	.byte	0x04, 0x36
        /*0b92*/ 	.short	(.L_57 - .L_56)
.L_56:
        /*0b94*/ 	.word	0x00000008
.L_57:


//--------------------- .nv.callgraph             --------------------------
	.section	.nv.callgraph,"",@"SHT_CUDA_CALLGRAPH"
	.align	4
	.sectionentsize	8
	.align		4
        /*0000*/ 	.word	0x00000000
	.align		4
        /*0004*/ 	.word	0xffffffff
	.align		4
        /*0008*/ 	.word	index@(_ZN7cutlass13device_kernelINS_4gemm6kernel13GemmUniversalIN4cute5tupleIJiiiiEEENS1_10collective13CollectiveMmaINS1_35MainloopSm100TmaUmmaWarpSpecializedILi17ELi2ELi4ENS5_IJNS4_1CILi1EEENSA_ILi4EEESB_EEEEENS5_IJNSA_ILi64EEENSA_ILi128EEESF_EEEaNS5_IJlSB_lEEEaSI_NS4_8TiledMMAINS4_8MMA_AtomIJNS4_15SM100_MMA_S8_SSIaaiLi64ELi128ELNS4_4UMMA5MajorE0ELSN_0ELNSM_8SaturateE0EEEEEENS4_6LayoutINS5_IJSB_SB_SB_EEENS5_IJNSA_ILi0EEEST_ST_EEEEENS5_IJNS4_10UnderscoreESW_SW_EEEEENS4_23SM90_TMA_LOAD_MULTICASTENS4_14ComposedLayoutINS4_7SwizzleILi2ELi4ELi3EEENS4_18smem_ptr_flag_bitsILi8EEENSR_INS5_IJNSA_ILi8EEESF_EEENS5_IJSF_SB_EEEEEEEvNS4_8identityENS4_13SM90_TMA_LOADES19_vS1A_EENS_8epilogue10collective18CollectiveEpilogueINS1D_23Sm100TmaWarpSpecializedILi2ELi2ELi32ELb0ELb0EEEJSH_NS5_IJNSR_ISF_SB_EES1I_EEEaSI_aSI_NS1D_6fusion15FusionCallbacksIS1H_NS1K_17LinearCombinationIaiaiLNS_15FloatRoundStyleE2EEESH_S1J_JEEENS4_5SM1004TMEM4LOAD26SM100_TMEM_LOAD_16dp32b32xES1B_S19_NS4_39AutoVectorizingCopyWithAssumedAlignmentILi128EEENS4_14SM90_TMA_STOREES19_S1V_S1V_EEEvvEEEEvNT_6ParamsE)
	.align		4
        /*000c*/ 	.word	index@(__assertfail)
	.align		4
        /*0010*/ 	.word	0x00000000
	.align		4
        /*0014*/ 	.word	0xfffffffe
	.align		4
        /*0018*/ 	.word	0x00000000
	.align		4
        /*001c*/ 	.word	0xfffffffd
	.align		4
        /*0020*/ 	.word	0x00000000
	.align		4
        /*0024*/ 	.word	0xfffffffc


//--------------------- .nv.constant4             --------------------------
	.section	.nv.constant4,"a",@progbits
	.align	8
	.align		8
.nv.constant4:
        /*0000*/ 	.dword	__assertfail
	.align		8
        /*0008*/ 	.dword	__unnamed_1
	.align		8
        /*0010*/ 	.dword	__unnamed_2
	.align		8
        /*0018*/ 	.dword	_ZN40_INTERNAL_11c6145c_4_k_cu_b32965c1_303074cuda3std3__45__cpo5beginE
	.align		8
        /*0020*/ 	.dword	_ZN40_INTERNAL_11c6145c_4_k_cu_b32965c1_303074cuda3std3__45__cpo3endE
	.align		8
        /*0028*/ 	.dword	_ZN40_INTERNAL_11c6145c_4_k_cu_b32965c1_303074cuda3std3__45__cpo6cbeginE
	.align		8
        /*0030*/ 	.dword	_ZN40_INTERNAL_11c6145c_4_k_cu_b32965c1_303074cuda3std3__45__cpo4cendE
	.align		8
        /*0038*/ 	.dword	_ZN40_INTERNAL_11c6145c_4_k_cu_b32965c1_303074cuda3std3__442_GLOBAL__N__11c6145c_4_k_cu_b32965c1_303076ignoreE
	.align		8
        /*0040*/ 	.dword	_ZN40_INTERNAL_11c6145c_4_k_cu_b32965c1_303074cuda3std3__419piecewise_constructE
	.align		8
        /*0048*/ 	.dword	_ZN40_INTERNAL_11c6145c_4_k_cu_b32965c1_303074cuda3std3__48in_placeE
	.align		8
        /*0050*/ 	.dword	_ZN40_INTERNAL_11c6145c_4_k_cu_b32965c1_303074cuda3std6ranges3__45__cpo4swapE
	.align		8
        /*0058*/ 	.dword	_ZN40_INTERNAL_11c6145c_4_k_cu_b32965c1_303074cuda3std6ranges3__45__cpo9iter_moveE
	.align		8
        /*0060*/ 	.dword	_ZN40_INTERNAL_11c6145c_4_k_cu_b32965c1_303074cute7productE
	.align		8
        /*0068*/ 	.dword	_ZN40_INTERNAL_11c6145c_4_k_cu_b32965c1_303074cute1_E
	.align		8
        /*0070*/ 	.dword	$str$25
	.align		8
        /*0078*/ 	.dword	$str$26
	.align		8
        /*0080*/ 	.dword	$str$27
	.align		8
        /*0088*/ 	.dword	$str$28


//--------------------- .text._ZN7cutlass13device_kernelINS_4gemm6kernel13GemmUniversalIN4cute5tupleIJiiiiEEENS1_10collective13CollectiveMmaINS1_35MainloopSm100TmaUmmaWarpSpecializedILi17ELi2ELi4ENS5_IJNS4_1CILi1EEENSA_ILi4EEESB_EEEEENS5_IJNSA_ILi64EEENSA_ILi128EEESF_EEEaNS5_IJlSB_lEEEaSI_NS4_8TiledMMAINS4_8MMA_AtomIJNS4_15SM100_MMA_S8_SSIaaiLi64ELi128ELNS4_4UMMA5MajorE0ELSN_0ELNSM_8SaturateE0EEEEEENS4_6LayoutINS5_IJSB_SB_SB_EEENS5_IJNSA_ILi0EEEST_ST_EEEEENS5_IJNS4_10UnderscoreESW_SW_EEEEENS4_23SM90_TMA_LOAD_MULTICASTENS4_14ComposedLayoutINS4_7SwizzleILi2ELi4ELi3EEENS4_18smem_ptr_flag_bitsILi8EEENSR_INS5_IJNSA_ILi8EEESF_EEENS5_IJSF_SB_EEEEEEEvNS4_8identityENS4_13SM90_TMA_LOADES19_vS1A_EENS_8epilogue10collective18CollectiveEpilogueINS1D_23Sm100TmaWarpSpecializedILi2ELi2ELi32ELb0ELb0EEEJSH_NS5_IJNSR_ISF_SB_EES1I_EEEaSI_aSI_NS1D_6fusion15FusionCallbacksIS1H_NS1K_17LinearCombinationIaiaiLNS_15FloatRoundStyleE2EEESH_S1J_JEEENS4_5SM1004TMEM4LOAD26SM100_TMEM_LOAD_16dp32b32xES1B_S19_NS4_39AutoVectorizingCopyWithAssumedAlignmentILi128EEENS4_14SM90_TMA_STOREES19_S1V_S1V_EEEvvEEEEvNT_6ParamsE --------------------------
	.section	.text._ZN7cutlass13device_kernelINS_4gemm6kernel13GemmUniversalIN4cute5tupleIJiiiiEEENS1_10collective13CollectiveMmaINS1_35MainloopSm100TmaUmmaWarpSpecializedILi17ELi2ELi4ENS5_IJNS4_1CILi1EEENSA_ILi4EEESB_EEEEENS5_IJNSA_ILi64EEENSA_ILi128EEESF_EEEaNS5_IJlSB_lEEEaSI_NS4_8TiledMMAINS4_8MMA_AtomIJNS4_15SM100_MMA_S8_SSIaaiLi64ELi128ELNS4_4UMMA5MajorE0ELSN_0ELNSM_8SaturateE0EEEEEENS4_6LayoutINS5_IJSB_SB_SB_EEENS5_IJNSA_ILi0EEEST_ST_EEEEENS5_IJNS4_10UnderscoreESW_SW_EEEEENS4_23SM90_TMA_LOAD_MULTICASTENS4_14ComposedLayoutINS4_7SwizzleILi2ELi4ELi3EEENS4_18smem_ptr_flag_bitsILi8EEENSR_INS5_IJNSA_ILi8EEESF_EEENS5_IJSF_SB_EEEEEEEvNS4_8identityENS4_13SM90_TMA_LOADES19_vS1A_EENS_8epilogue10collective18CollectiveEpilogueINS1D_23Sm100TmaWarpSpecializedILi2ELi2ELi32ELb0ELb0EEEJSH_NS5_IJNSR_ISF_SB_EES1I_EEEaSI_aSI_NS1D_6fusion15FusionCallbacksIS1H_NS1K_17LinearCombinationIaiaiLNS_15FloatRoundStyleE2EEESH_S1J_JEEENS4_5SM1004TMEM4LOAD26SM100_TMEM_LOAD_16dp32b32xES1B_S19_NS4_39AutoVectorizingCopyWithAssumedAlignmentILi128EEENS4_14SM90_TMA_STOREES19_S1V_S1V_EEEvvEEEEvNT_6ParamsE,"ax",@progbits
	.align	128
.text._ZN7cutlass13device_kernelINS_4gemm6kernel13GemmUniversalIN4cute5tupleIJiiiiEEENS1_10collective13CollectiveMmaINS1_35MainloopSm100TmaUmmaWarpSpecializedILi17ELi2ELi4ENS5_IJNS4_1CILi1EEENSA_ILi4EEESB_EEEEENS5_IJNSA_ILi64EEENSA_ILi128EEESF_EEEaNS5_IJlSB_lEEEaSI_NS4_8TiledMMAINS4_8MMA_AtomIJNS4_15SM100_MMA_S8_SSIaaiLi64ELi128ELNS4_4UMMA5MajorE0ELSN_0ELNSM_8SaturateE0EEEEEENS4_6LayoutINS5_IJSB_SB_SB_EEENS5_IJNSA_ILi0EEEST_ST_EEEEENS5_IJNS4_10UnderscoreESW_SW_EEEEENS4_23SM90_TMA_LOAD_MULTICASTENS4_14ComposedLayoutINS4_7SwizzleILi2ELi4ELi3EEENS4_18smem_ptr_flag_bitsILi8EEENSR_INS5_IJNSA_ILi8EEESF_EEENS5_IJSF_SB_EEEEEEEvNS4_8identityENS4_13SM90_TMA_LOADES19_vS1A_EENS_8epilogue10collective18CollectiveEpilogueINS1D_23Sm100TmaWarpSpecializedILi2ELi2ELi32ELb0ELb0EEEJSH_NS5_IJNSR_ISF_SB_EES1I_EEEaSI_aSI_NS1D_6fusion15FusionCallbacksIS1H_NS1K_17LinearCombinationIaiaiLNS_15FloatRoundStyleE2EEESH_S1J_JEEENS4_5SM1004TMEM4LOAD26SM100_TMEM_LOAD_16dp32b32xES1B_S19_NS4_39AutoVectorizingCopyWithAssumedAlignmentILi128EEENS4_14SM90_TMA_STOREES19_S1V_S1V_EEEvvEEEEvNT_6ParamsE:
        .type           _ZN7cutlass13device_kernelINS_4gemm6kernel13GemmUniversalIN4cute5tupleIJiiiiEEENS1_10collective13CollectiveMmaINS1_35MainloopSm100TmaUmmaWarpSpecializedILi17ELi2ELi4ENS5_IJNS4_1CILi1EEENSA_ILi4EEESB_EEEEENS5_IJNSA_ILi64EEENSA_ILi128EEESF_EEEaNS5_IJlSB_lEEEaSI_NS4_8TiledMMAINS4_8MMA_AtomIJNS4_15SM100_MMA_S8_SSIaaiLi64ELi128ELNS4_4UMMA5MajorE0ELSN_0ELNSM_8SaturateE0EEEEEENS4_6LayoutINS5_IJSB_SB_SB_EEENS5_IJNSA_ILi0EEEST_ST_EEEEENS5_IJNS4_10UnderscoreESW_SW_EEEEENS4_23SM90_TMA_LOAD_MULTICASTENS4_14ComposedLayoutINS4_7SwizzleILi2ELi4ELi3EEENS4_18smem_ptr_flag_bitsILi8EEENSR_INS5_IJNSA_ILi8EEESF_EEENS5_IJSF_SB_EEEEEEEvNS4_8identityENS4_13SM90_TMA_LOADES19_vS1A_EENS_8epilogue10collective18CollectiveEpilogueINS1D_23Sm100TmaWarpSpecializedILi2ELi2ELi32ELb0ELb0EEEJSH_NS5_IJNSR_ISF_SB_EES1I_EEEaSI_aSI_NS1D_6fusion15FusionCallbacksIS1H_NS1K_17LinearCombinationIaiaiLNS_15FloatRoundStyleE2EEESH_S1J_JEEENS4_5SM1004TMEM4LOAD26SM100_TMEM_LOAD_16dp32b32xES1B_S19_NS4_39AutoVectorizingCopyWithAssumedAlignmentILi128EEENS4_14SM90_TMA_STOREES19_S1V_S1V_EEEvvEEEEvNT_6ParamsE,@function
        .size           _ZN7cutlass13device_kernelINS_4gemm6kernel13GemmUniversalIN4cute5tupleIJiiiiEEENS1_10collective13CollectiveMmaINS1_35MainloopSm100TmaUmmaWarpSpecializedILi17ELi2ELi4ENS5_IJNS4_1CILi1EEENSA_ILi4EEESB_EEEEENS5_IJNSA_ILi64EEENSA_ILi128EEESF_EEEaNS5_IJlSB_lEEEaSI_NS4_8TiledMMAINS4_8MMA_AtomIJNS4_15SM100_MMA_S8_SSIaaiLi64ELi128ELNS4_4UMMA5MajorE0ELSN_0ELNSM_8SaturateE0EEEEEENS4_6LayoutINS5_IJSB_SB_SB_EEENS5_IJNSA_ILi0EEEST_ST_EEEEENS5_IJNS4_10UnderscoreESW_SW_EEEEENS4_23SM90_TMA_LOAD_MULTICASTENS4_14ComposedLayoutINS4_7SwizzleILi2ELi4ELi3EEENS4_18smem_ptr_flag_bitsILi8EEENSR_INS5_IJNSA_ILi8EEESF_EEENS5_IJSF_SB_EEEEEEEvNS4_8identityENS4_13SM90_TMA_LOADES19_vS1A_EENS_8epilogue10collective18CollectiveEpilogueINS1D_23Sm100TmaWarpSpecializedILi2ELi2ELi32ELb0ELb0EEEJSH_NS5_IJNSR_ISF_SB_EES1I_EEEaSI_aSI_NS1D_6fusion15FusionCallbacksIS1H_NS1K_17LinearCombinationIaiaiLNS_15FloatRoundStyleE2EEESH_S1J_JEEENS4_5SM1004TMEM4LOAD26SM100_TMEM_LOAD_16dp32b32xES1B_S19_NS4_39AutoVectorizingCopyWithAssumedAlignmentILi128EEENS4_14SM90_TMA_STOREES19_S1V_S1V_EEEvvEEEEvNT_6ParamsE,(.L_x_189 - _ZN7cutlass13device_kernelINS_4gemm6kernel13GemmUniversalIN4cute5tupleIJiiiiEEENS1_10collective13CollectiveMmaINS1_35MainloopSm100TmaUmmaWarpSpecializedILi17ELi2ELi4ENS5_IJNS4_1CILi1EEENSA_ILi4EEESB_EEEEENS5_IJNSA_ILi64EEENSA_ILi128EEESF_EEEaNS5_IJlSB_lEEEaSI_NS4_8TiledMMAINS4_8MMA_AtomIJNS4_15SM100_MMA_S8_SSIaaiLi64ELi128ELNS4_4UMMA5MajorE0ELSN_0ELNSM_8SaturateE0EEEEEENS4_6LayoutINS5_IJSB_SB_SB_EEENS5_IJNSA_ILi0EEEST_ST_EEEEENS5_IJNS4_10UnderscoreESW_SW_EEEEENS4_23SM90_TMA_LOAD_MULTICASTENS4_14ComposedLayoutINS4_7SwizzleILi2ELi4ELi3EEENS4_18smem_ptr_flag_bitsILi8EEENSR_INS5_IJNSA_ILi8EEESF_EEENS5_IJSF_SB_EEEEEEEvNS4_8identityENS4_13SM90_TMA_LOADES19_vS1A_EENS_8epilogue10collective18CollectiveEpilogueINS1D_23Sm100TmaWarpSpecializedILi2ELi2ELi32ELb0ELb0EEEJSH_NS5_IJNSR_ISF_SB_EES1I_EEEaSI_aSI_NS1D_6fusion15FusionCallbacksIS1H_NS1K_17LinearCombinationIaiaiLNS_15FloatRoundStyleE2EEESH_S1J_JEEENS4_5SM1004TMEM4LOAD26SM100_TMEM_LOAD_16dp32b32xES1B_S19_NS4_39AutoVectorizingCopyWithAssumedAlignmentILi128EEENS4_14SM90_TMA_STOREES19_S1V_S1V_EEEvvEEEEvNT_6ParamsE)
        .other          _ZN7cutlass13device_kernelINS_4gemm6kernel13GemmUniversalIN4cute5tupleIJiiiiEEENS1_10collective13CollectiveMmaINS1_35MainloopSm100TmaUmmaWarpSpecializedILi17ELi2ELi4ENS5_IJNS4_1CILi1EEENSA_ILi4EEESB_EEEEENS5_IJNSA_ILi64EEENSA_ILi128EEESF_EEEaNS5_IJlSB_lEEEaSI_NS4_8TiledMMAINS4_8MMA_AtomIJNS4_15SM100_MMA_S8_SSIaaiLi64ELi128ELNS4_4UMMA5MajorE0ELSN_0ELNSM_8SaturateE0EEEEEENS4_6LayoutINS5_IJSB_SB_SB_EEENS5_IJNSA_ILi0EEEST_ST_EEEEENS5_IJNS4_10UnderscoreESW_SW_EEEEENS4_23SM90_TMA_LOAD_MULTICASTENS4_14ComposedLayoutINS4_7SwizzleILi2ELi4ELi3EEENS4_18smem_ptr_flag_bitsILi8EEENSR_INS5_IJNSA_ILi8EEESF_EEENS5_IJSF_SB_EEEEEEEvNS4_8identityENS4_13SM90_TMA_LOADES19_vS1A_EENS_8epilogue10collective18CollectiveEpilogueINS1D_23Sm100TmaWarpSpecializedILi2ELi2ELi32ELb0ELb0EEEJSH_NS5_IJNSR_ISF_SB_EES1I_EEEaSI_aSI_NS1D_6fusion15FusionCallbacksIS1H_NS1K_17LinearCombinationIaiaiLNS_15FloatRoundStyleE2EEESH_S1J_JEEENS4_5SM1004TMEM4LOAD26SM100_TMEM_LOAD_16dp32b32xES1B_S19_NS4_39AutoVectorizingCopyWithAssumedAlignmentILi128EEENS4_14SM90_TMA_STOREES19_S1V_S1V_EEEvvEEEEvNT_6ParamsE,@"STO_CUDA_ENTRY STV_DEFAULT"
_ZN7cutlass13device_kernelINS_4gemm6kernel13GemmUniversalIN4cute5tupleIJiiiiEEENS1_10collective13CollectiveMmaINS1_35MainloopSm100TmaUmmaWarpSpecializedILi17ELi2ELi4ENS5_IJNS4_1CILi1EEENSA_ILi4EEESB_EEEEENS5_IJNSA_ILi64EEENSA_ILi128EEESF_EEEaNS5_IJlSB_lEEEaSI_NS4_8TiledMMAINS4_8MMA_AtomIJNS4_15SM100_MMA_S8_SSIaaiLi64ELi128ELNS4_4UMMA5MajorE0ELSN_0ELNSM_8SaturateE0EEEEEENS4_6LayoutINS5_IJSB_SB_SB_EEENS5_IJNSA_ILi0EEEST_ST_EEEEENS5_IJNS4_10UnderscoreESW_SW_EEEEENS4_23SM90_TMA_LOAD_MULTICASTENS4_14ComposedLayoutINS4_7SwizzleILi2ELi4ELi3EEENS4_18smem_ptr_flag_bitsILi8EEENSR_INS5_IJNSA_ILi8EEESF_EEENS5_IJSF_SB_EEEEEEEvNS4_8identityENS4_13SM90_TMA_LOADES19_vS1A_EENS_8epilogue10collective18CollectiveEpilogueINS1D_23Sm100TmaWarpSpecializedILi2ELi2ELi32ELb0ELb0EEEJSH_NS5_IJNSR_ISF_SB_EES1I_EEEaSI_aSI_NS1D_6fusion15FusionCallbacksIS1H_NS1K_17LinearCombinationIaiaiLNS_15FloatRoundStyleE2EEESH_S1J_JEEENS4_5SM1004TMEM4LOAD26SM100_TMEM_LOAD_16dp32b32xES1B_S19_NS4_39AutoVectorizingCopyWithAssumedAlignmentILi128EEENS4_14SM90_TMA_STOREES19_S1V_S1V_EEEvvEEEEvNT_6ParamsE:
[----:B------:R-:W1:Y:S01]  /*0000*/  LDC R1, c[0x0][0x37c] ;  /* 0x0000df00ff017b82 */ /* 0x000e620000000800 */
[----:B------:R-:W2:Y:S01]  /*0010*/  S2R R84, SR_TID.X ;  /* 0x0000000000547919 */ /* 0x000ea20000002100 */
[----:B------:R-:W3:Y:S01]  /*0020*/  LDCU.64 UR8, c[0x0][0x890] ;  /* 0x00011200ff0877ac */ /* 0x000ee20008000a00 */
[----:B------:R-:W-:Y:S02]  /*0030*/  PRMT R74, RZ, 0x7610, R74 ;  /* 0x00007610ff4a7816 */ /* 0x000fe4000000004a */
[----:B------:R-:W-:Y:S01]  /*0040*/  ELECT P3, URZ, PT ;  /* 0x0000000000ff782f */ /* 0x000fe20003860000 */
[----:B---3--:R-:W-:-:S04]  /*0050*/  UISETP.NE.U32.AND UP0, UPT, UR8, URZ, UPT ;  /* 0x000000ff0800728c */ /* 0x008fc8000bf05070 */
[----:B------:R-:W-:Y:S01]  /*0060*/  UISETP.NE.AND.EX UP0, UPT, UR9, URZ, UPT, UP0 ;  /* 0x000000ff0900728c */ /* 0x000fe2000bf05300 */
[----:B--2---:R-:W-:-:S05]  /*0070*/  SHF.R.U32.HI R75, RZ, 0x5, R84 ;  /* 0x00000005ff4b7819 */ /* 0x004fca0000011654 */
[----:B------:R-:W2:Y:S02]  /*0080*/  SHFL.IDX PT, R0, R75, RZ, 0x1f ;  /* 0x00001fff4b007589 */ /* 0x000ea400000e0000 */
[----:B--2---:R-:W-:Y:S01]  /*0090*/  R2UR UR17, R0 ;  /* 0x00000000001172ca */ /* 0x004fe200000e0000 */
[----:B-1----:R-:W-:-:S14]  /*00a0*/  BRA.U UP0, `(.L_x_0) ;  /* 0x0000000100307547 */ /* 0x002fdc000b800000 */
[----:B------:R-:W1:Y:S02]  /*00b0*/  LDCU.64 UR4, c[0x0][0x888] ;  /* 0x00011100ff0477ac */ /* 0x000e640008000a00 */
[----:B-1----:R-:W-:-:S04]  /*00c0*/  UISETP.NE.U32.AND UP0, UPT, UR4, URZ, UPT ;  /* 0x000000ff0400728c */ /* 0x002fc8000bf05070 */
[----:B------:R-:W-:-:S09]  /*00d0*/  UISETP.NE.AND.EX UP0, UPT, UR5, URZ, UPT, UP0 ;  /* 0x000000ff0500728c */ /* 0x000fd2000bf05300 */
[----:B------:R-:W-:Y:S05]  /*00e0*/  BRA.U !UP0, `(.L_x_1) ;  /* 0x0000000108147547 */ /* 0x000fea000b800000 */
[----:B------:R-:W1:Y:S01]  /*00f0*/  LDC.64 R40, c[0x0][0x888] ;  /* 0x00022200ff287b82 */ /* 0x000e620000000a00 */
[----:B------:R-:W1:Y:S02]  /*0100*/  LDCU.64 UR4, c[0x0][0x358] ;  /* 0x00006b00ff0477ac */ /* 0x000e640008000a00 */
[----:B-1----:R1:W5:Y:S01]  /*0110*/  LDG.E R40, desc[UR4][R40.64] ;  /* 0x0000000428287981 */ /* 0x002362000c1e1900 */
[----:B------:R-:W-:Y:S01]  /*0120*/  HFMA2 R74, -RZ, RZ, 0, 5.9604644775390625e-08 ;  /* 0x00000001ff4a7431 */ /* 0x000fe200000001ff */
[----:B------:R-:W-:Y:S05]  /*0130*/  BRA `(.L_x_0) ;  /* 0x00000000000c7947 */ /* 0x000fea0003800000 */
.L_x_1:
[----:B------:R-:W1:Y:S01]  /*0140*/  LDCU UR4, c[0x0][0x880] ;  /* 0x00011000ff0477ac */ /* 0x000e620008000800 */
[----:B------:R-:W-:Y:S01]  /*0150*/  HFMA2 R74, -RZ, RZ, 0, 5.9604644775390625e-08 ;  /* 0x00000001ff4a7431 */ /* 0x000fe200000001ff */
[----:B-1----:R-:W-:-:S07]  /*0160*/  MOV R40, UR4 ;  /* 0x0000000400287c02 */ /* 0x002fce0008000f00 */
.L_x_0:
[----:B------:R-:W2:Y:S02]  /*0170*/  LDCU.64 UR4, c[0x0][0x8b0] ;  /* 0x00011600ff0477ac */ /* 0x000ea40008000a00 */
[----:B--2---:R-:W-:-:S04]  /*0180*/  UISETP.NE.U32.AND UP0, UPT, UR4, URZ, UPT ;  /* 0x000000ff0400728c */ /* 0x004fc8000bf05070 */
[----:B------:R-:W-:-:S09]  /*0190*/  UISETP.NE.AND.EX UP0, UPT, UR5, URZ, UPT, UP0 ;  /* 0x000000ff0500728c */ /* 0x000fd2000bf05300 */
[----:B------:R-:W-:Y:S05]  /*01a0*/  BRA.U UP0, `(.L_x_2) ;  /* 0x0000000100287547 */ /* 0x000fea000b800000 */
[----:B------:R-:W2:Y:S02]  /*01b0*/  LDCU.64 UR4, c[0x0][0x8a8] ;  /* 0x00011500ff0477ac */ /* 0x000ea40008000a00 */
[----:B--2---:R-:W-:-:S04]  /*01c0*/  UISETP.NE.U32.AND UP0, UPT, UR4, URZ, UPT ;  /* 0x000000ff0400728c */ /* 0x004fc8000bf05070 */
[----:B------:R-:W-:-:S09]  /*01d0*/  UISETP.NE.AND.EX UP0, UPT, UR5, URZ, UPT, UP0 ;  /* 0x000000ff0500728c */ /* 0x000fd2000bf05300 */
[----:B------:R-:W-:Y:S05]  /*01e0*/  BRA.U !UP0, `(.L_x_3) ;  /* 0x0000000108107547 */ /* 0x000fea000b800000 */
[----:B------:R-:W2:Y:S01]  /*01f0*/  LDC.64 R38, c[0x0][0x8a8] ;  /* 0x00022a00ff267b82 */ /* 0x000ea20000000a00 */
[----:B------:R-:W2:Y:S02]  /*0200*/  LDCU.64 UR4, c[0x0][0x358] ;  /* 0x00006b00ff0477ac */ /* 0x000ea40008000a00 */
[----:B--2---:R2:W5:Y:S01]  /*0210*/  LDG.E R38, desc[UR4][R38.64] ;  /* 0x0000000426267981 */ /* 0x004562000c1e1900 */
[----:B------:R-:W-:Y:S05]  /*0220*/  BRA `(.L_x_2) ;  /* 0x0000000000087947 */ /* 0x000fea0003800000 */
.L_x_3:
[----:B------:R-:W2:Y:S02]  /*0230*/  LDCU UR4, c[0x0][0x8a0] ;  /* 0x00011400ff0477ac */ /* 0x000ea40008000800 */
[----:B--2---:R-:W-:Y:S02]  /*0240*/  MOV R38, UR4 ;  /* 0x0000000400267c02 */ /* 0x004fe40008000f00 */
.L_x_2:
[----:B------:R-:W-:Y:S01]  /*0250*/  IMAD.U32 R0, RZ, RZ, UR17 ;  /* 0x00000011ff007e24 */ /* 0x000fe2000f8e00ff */
[----:B------:R-:W-:Y:S04]  /*0260*/  BSSY.RECONVERGENT B0, `(.L_x_4) ;  /* 0x000000c000007945 */ /* 0x000fe80003800200 */
[C---:B------:R-:W-:Y:S02]  /*0270*/  ISETP.NE.OR P1, PT, R0.reuse, 0x1, !P3 ;  /* 0x000000010000780c */ /* 0x040fe40005f25670 */
[----:B------:R-:W-:-:S11]  /*0280*/  ISETP.NE.OR P0, PT, R0, 0x3, !P3 ;  /* 0x000000030000780c */ /* 0x000fd60005f05670 */
[----:B------:R-:W-:Y:S05]  /*0290*/  @P1 BRA `(.L_x_5) ;  /* 0x0000000000201947 */ /* 0x000fea0003800000 */
[----:B------:R-:W3:Y:S02]  /*02a0*/  LDCU.64 UR4, c[0x0][0x348] ;  /* 0x00006900ff0477ac */ /* 0x000ee40008000a00 */
[----:B---3--:R-:W-:Y:S02]  /*02b0*/  UIADD3 UR6, UP1, UPT, UR4, 0x80, URZ ;  /* 0x0000008004067890 */ /* 0x008fe4000ff3e0ff */
[----:B------:R-:W-:Y:S02]  /*02c0*/  UIADD3 UR4, UP0, UPT, UR4, 0x180, URZ ;  /* 0x0000018004047890 */ /* 0x000fe4000ff1e0ff */
[----:B------:R-:W-:Y:S02]  /*02d0*/  UIADD3.X UR7, UPT, UPT, URZ, UR5, URZ, UP1, !UPT ;  /* 0x00000005ff077290 */ /* 0x000fe40008ffe4ff */
[----:B------:R-:W-:-:S07]  /*02e0*/  UIADD3.X UR5, UPT, UPT, URZ, UR5, URZ, UP0, !UPT ;  /* 0x00000005ff057290 */ /* 0x000fce00087fe4ff */
[----:B------:R3:W-:Y:S02]  /*02f0*/  UTMACCTL.PF [UR6] ;  /* 0x00000000060079b9 */ /* 0x0007e40008040000 */
[----:B------:R3:W-:Y:S02]  /*0300*/  UTMACCTL.PF [UR4] ;  /* 0x00000000040079b9 */ /* 0x0007e40008040000 */
[----:B---3--:R-:W-:Y:S01]  /*0310*/  NOP ;  /* 0x0000000000007918 */ /* 0x008fe20000000000 */
.L_x_5:
[----:B------:R-:W-:Y:S05]  /*0320*/  BSYNC.RECONVERGENT B0 ;  /* 0x0000000000007941 */ /* 0x000fea0003800200 */
.L_x_4:
[----:B------:R-:W-:Y:S04]  /*0330*/  BSSY.RECONVERGENT B0, `(.L_x_6) ;  /* 0x000000a000007945 */ /* 0x000fe80003800200 */
        /* <DEDUP_REMOVED lines=9> */
.L_x_7:
[----:B------:R-:W-:Y:S05]  /*03d0*/  BSYNC.RECONVERGENT B0 ;  /* 0x0000000000007941 */ /* 0x000fea0003800200 */
.L_x_6:
[----:B------:R-:W3:Y:S01]  /*03e0*/  LDCU.64 UR4, c[0x0][0x888] ;  /* 0x00011100ff0477ac */ /* 0x000ee20008000a00 */
[----:B------:R-:W-:Y:S02]  /*03f0*/  UISETP.EQ.U32.AND UP1, UPT, UR8, URZ, UPT ;  /* 0x000000ff0800728c */ /* 0x000fe4000bf22070 */
[----:B------:R-:W-:Y:S02]  /*0400*/  UPLOP3.LUT UP3, UPT, UPT, UPT, UPT, 0x80, 0x8 ;  /* 0x000000000008789c */ /* 0x000fe40003f6f070 */
[----:B---3--:R-:W-:-:S04]  /*0410*/  UISETP.NE.U32.AND UP0, UPT, UR4, URZ, UPT ;  /* 0x000000ff0400728c */ /* 0x008fc8000bf05070 */
[----:B------:R-:W-:-:S04]  /*0420*/  UISETP.NE.AND.EX UP0, UPT, UR5, URZ, UPT, UP0 ;  /* 0x000000ff0500728c */ /* 0x000fc8000bf05300 */
[----:B------:R-:W-:-:S04]  /*0430*/  UISETP.EQ.OR.EX UP2, UPT, UR9, URZ, !UP0, UP1 ;  /* 0x000000ff0900728c */ /* 0x000fc8000c742710 */
[----:B------:R-:W-:-:S06]  /*0440*/  UP2UR UR4, UPR, URZ, 0x4 ;  /* 0x00000004ff047883 */ /* 0x000fcc0008000000 */
[----:B------:R-:W-:Y:S01]  /*0450*/  MOV R77, UR4 ;  /* 0x00000004004d7c02 */ /* 0x000fe20008000f00 */
[----:B------:R-:W-:Y:S06]  /*0460*/  BRA.U !UP2, `(.L_x_8) ;  /* 0x000000010a207547 */ /* 0x000fec000b800000 */
[----:B-----5:R-:W-:Y:S01]  /*0470*/  R2UR UR5, R40 ;  /* 0x00000000280572ca */ /* 0x020fe200000e0000 */
[----:B------:R-:W-:Y:S02]  /*0480*/  UISETP.NE.U32.AND UP1, UPT, UR8, URZ, UPT ;  /* 0x000000ff0800728c */ /* 0x000fe4000bf25070 */
[----:B------:R-:W-:Y:S02]  /*0490*/  USEL UR4, URZ, 0xffffffff, UP0 ;  /* 0xffffffffff047887 */ /* 0x000fe40008000000 */
[----:B------:R-:W-:-:S08]  /*04a0*/  UISETP.NE.AND.EX UP1, UPT, UR9, URZ, UPT, UP1 ;  /* 0x000000ff0900728c */ /* 0x000fd0000bf25310 */
[----:B------:R-:W-:-:S04]  /*04b0*/  UISETP.NE.AND UP0, UPT, UR5, URZ, UPT ;  /* 0x000000ff0500728c */ /* 0x000fc8000bf05270 */
[----:B------:R-:W-:-:S04]  /*04c0*/  @!UP1 USEL UR4, URZ, 0xffffffff, UP0 ;  /* 0xffffffffff049887 */ /* 0x000fc80008000000 */
[----:B------:R-:W-:-:S04]  /*04d0*/  ULOP3.LUT UR4, UR4, 0x1, URZ, 0xc0, !UPT ;  /* 0x0000000104047892 */ /* 0x000fc8000f8ec0ff */
[----:B------:R-:W-:-:S11]  /*04e0*/  UISETP.NE.U32.AND UP3, UPT, UR4, 0x1, UPT ;  /* 0x000000010400788c */ /* 0x000fd6000bf65070 */
.L_x_8:
[----:B------:R-:W3:Y:S01]  /*04f0*/  SHFL.IDX PT, R2, R75, RZ, 0x1f ;  /* 0x00001fff4b027589 */ /* 0x000ee200000e0000 */
[----:B------:R-:W-:-:S04]  /*0500*/  UISETP.NE.AND UP0, UPT, UR17, 0x2, UPT ;  /* 0x000000021100788c */ /* 0x000fc8000bf05270 */
[----:B------:R-:W-:Y:S01]  /*0510*/  USEL UR37, URZ, 0x1, UP0 ;  /* 0x00000001ff257887 */ /* 0x000fe20008000000 */
[----:B---3--:R-:W-:-:S13]  /*0520*/  ISETP.NE.AND P0, PT, R2, RZ, PT ;  /* 0x000000ff0200720c */ /* 0x008fda0003f05270 */
[----:B------:R-:W-:Y:S05]  /*0530*/  @P0 BRA `(.L_x_9) ;  /* 0x0000000000cc0947 */ /* 0x000fea0003800000 */
[----:B------:R-:W-:Y:S01]  /*0540*/  ELECT P0, URZ, PT ;  /* 0x0000000000ff782f */ /* 0x000fe20003800000 */
[----:B------:R-:W-:-:S12]  /*0550*/  BSSY.RECONVERGENT B0, `(.L_x_9) ;  /* 0x0000031000007945 */ /* 0x000fd80003800200 */
[----:B------:R-:W-:Y:S05]  /*0560*/  @!P0 BRA `(.L_x_10) ;  /* 0x0000000000bc8947 */ /* 0x000fea0003800000 */
[----:B------:R-:W3:Y:S01]  /*0570*/  S2UR UR4, SR_CgaCtaId ;  /* 0x00000000000479c3 */ /* 0x000ee20000008800 */
[----:B------:R-:W-:Y:S01]  /*0580*/  UMOV UR5, 0x400 ;  /* 0x0000040000057882 */ /* 0x000fe20000000000 */
[----:B------:R-:W-:Y:S01]  /*0590*/  UMOV UR8, 0x1 ;  /* 0x0000000100087882 */ /* 0x000fe20000000000 */
[----:B------:R-:W-:Y:S01]  /*05a0*/  UMOV UR6, 0x4 ;  /* 0x0000000400067882 */ /* 0x000fe20000000000 */
[----:B------:R-:W-:-:S04]  /*05b0*/  UIADD3 UR8, UPT, UPT, -UR8, 0x100000, URZ ;  /* 0x0010000008087890 */ /* 0x000fc8000fffe1ff */
[----:B------:R-:W-:Y:S02]  /*05c0*/  USHF.L.U32 UR9, UR8, 0xb, URZ ;  /* 0x0000000b08097899 */ /* 0x000fe400080006ff */
[----:B------:R-:W-:Y:S02]  /*05d0*/  USHF.L.U32 UR8, UR8, 0x1, URZ ;  /* 0x0000000108087899 */ /* 0x000fe400080006ff */
[----:B------:R-:W-:-:S04]  /*05e0*/  UIADD3 UR6, UPT, UPT, -UR6, 0x100000, URZ ;  /* 0x0010000006067890 */ /* 0x000fc8000fffe1ff */
[----:B------:R-:W-:Y:S02]  /*05f0*/  USHF.L.U32 UR7, UR6, 0xb, URZ ;  /* 0x0000000b06077899 */ /* 0x000fe400080006ff */
[----:B------:R-:W-:Y:S02]  /*0600*/  USHF.L.U32 UR6, UR6, 0x1, URZ ;  /* 0x0000000106067899 */ /* 0x000fe400080006ff */
[----:B---3--:R-:W-:Y:S01]  /*0610*/  ULEA UR4, UR4, UR5, 0x18 ;  /* 0x0000000504047291 */ /* 0x008fe2000f8ec0ff */
[----:B------:R-:W3:Y:S11]  /*0620*/  FENCE.VIEW.ASYNC.S ;  /* 0x00000000000073c6 */ /* 0x000ef60000000000 */
[----:B---3--:R3:W4:Y:S01]  /*0630*/  SYNCS.EXCH.64 URZ, [UR4], UR8 ;  /* 0x0000000804ff75b2 */ /* 0x0087220008000100 */
[----:B------:R3:W1:Y:S01]  /*0640*/  SYNCS.EXCH.64 URZ, [UR4+0x88], UR6 ;  /* 0x0000880604ff75b2 */ /* 0x0006620008000100 */
        /* <DEDUP_REMOVED lines=31> */
[----:B------:R3:W1:Y:S02]  /*0840*/  SYNCS.EXCH.64 URZ, [UR4+0x108], UR6 ;  /* 0x0001080604ff75b2 */ /* 0x0006640008000100 */
[----:B---34-:R-:W-:Y:S01]  /*0850*/  NOP ;  /* 0x0000000000007918 */ /* 0x018fe20000000000 */
.L_x_10:
[----:B------:R-:W-:Y:S05]  /*0860*/  BSYNC.RECONVERGENT B0 ;  /* 0x0000000000007941 */ /* 0x000fea0003800200 */
.L_x_9:
[----:B------:R-:W3:Y:S01]  /*0870*/  SHFL.IDX PT, R2, R75, RZ, 0x1f ;  /* 0x00001fff4b027589 */ /* 0x000ee200000e0000 */
[----:B------:R-:W-:Y:S01]  /*0880*/  NOP ;  /* 0x0000000000007918 */ /* 0x000fe20000000000 */
[----:B---3--:R-:W-:-:S13]  /*0890*/  ISETP.NE.AND P0, PT, R2, 0x1, PT ;  /* 0x000000010200780c */ /* 0x008fda0003f05270 */
[----:B------:R-:W-:Y:S05]  /*08a0*/  @P0 BRA `(.L_x_11) ;  /* 0x0000000000480947 */ /* 0x000fea0003800000 */
        /* <DEDUP_REMOVED lines=9> */
[----:B------:R-:W-:Y:S01]  /*0940*/  USHF.L.U32 UR6, UR6, 0x1, URZ ;  /* 0x0000000106067899 */ /* 0x000fe200080006ff */
[----:B------:R-:W-:Y:S01]  /*0950*/  ELECT P0, URZ, PT ;  /* 0x0000000000ff782f */ /* 0x000fe20003800000 */
[----:B---3--:R-:W-:Y:S01]  /*0960*/  ULEA UR4, UR4, UR5, 0x18 ;  /* 0x0000000504047291 */ /* 0x008fe2000f8ec0ff */
[----:B------:R-:W3:Y:S11]  /*0970*/  FENCE.VIEW.ASYNC.S ;  /* 0x00000000000073c6 */ /* 0x000ef60000000000 */
[----:B---3--:R3:W4:Y:S01]  /*0980*/  SYNCS.EXCH.64 URZ, [UR4+0x110], UR8 ;  /* 0x0001100804ff75b2 */ /* 0x0087220008000100 */
[----:B------:R3:W1:Y:S01]  /*0990*/  SYNCS.EXCH.64 URZ, [UR4+0x120], UR6 ;  /* 0x0001200604ff75b2 */ /* 0x0006620008000100 */
[----:B------:R3:W1:Y:S01]  /*09a0*/  SYNCS.EXCH.64 URZ, [UR4+0x118], UR8 ;  /* 0x0001180804ff75b2 */ /* 0x0006620008000100 */
[----:B------:R3:W1:Y:S01]  /*09b0*/  SYNCS.EXCH.64 URZ, [UR4+0x128], UR6 ;  /* 0x0001280604ff75b2 */ /* 0x0006620008000100 */
[----:B------:R-:W-:Y:S01]  /*09c0*/  NOP ;  /* 0x0000000000007918 */ /* 0x000fe20000000000 */
.L_x_11:
[----:B------:R-:W2:Y:S01]  /*09d0*/  SHFL.IDX PT, R2, R75, RZ, 0x1f ;  /* 0x00001fff4b027589 */ /* 0x000ea200000e0000 */
[----:B------:R-:W-:Y:S01]  /*09e0*/  NOP ;  /* 0x0000000000007918 */ /* 0x000fe20000000000 */
[----:B--2---:R-:W-:-:S13]  /*09f0*/  ISETP.NE.AND P0, PT, R2, 0x3, PT ;  /* 0x000000030200780c */ /* 0x004fda0003f05270 */
[----:B------:R-:W-:Y:S05]  /*0a00*/  @P0 BRA `(.L_x_12) ;  /* 0x0000000000300947 */ /* 0x000fea0003800000 */
[----:B---3--:R-:W2:Y:S01]  /*0a10*/  S2UR UR6, SR_CgaCtaId ;  /* 0x00000000000679c3 */ /* 0x008ea20000008800 */
[----:B------:R-:W-:Y:S01]  /*0a20*/  UMOV UR4, 0x400 ;  /* 0x0000040000047882 */ /* 0x000fe20000000000 */
[----:B------:R-:W-:Y:S01]  /*0a30*/  UMOV UR5, 0x20 ;  /* 0x0000002000057882 */ /* 0x000fe20000000000 */
[----:B------:R-:W-:Y:S01]  /*0a40*/  ELECT P0, URZ, PT ;  /* 0x0000000000ff782f */ /* 0x000fe20003800000 */
[----:B--2---:R-:W-:Y:S02]  /*0a50*/  ULEA UR6, UR6, UR4, 0x18 ;  /* 0x0000000406067291 */ /* 0x004fe4000f8ec0ff */
[----:B------:R-:W-:-:S04]  /*0a60*/  UIADD3 UR4, UPT, UPT, -UR5, 0x100000, URZ ;  /* 0x0010000005047890 */ /* 0x000fc8000fffe1ff */
[----:B------:R-:W-:Y:S02]  /*0a70*/  USHF.L.U32 UR5, UR4, 0xb, URZ ;  /* 0x0000000b04057899 */ /* 0x000fe400080006ff */
[----:B------:R-:W-:Y:S01]  /*0a80*/  USHF.L.U32 UR4, UR4, 0x1, URZ ;  /* 0x0000000104047899 */ /* 0x000fe200080006ff */
[----:B------:R-:W2:Y:S11]  /*0a90*/  FENCE.VIEW.ASYNC.S ;  /* 0x00000000000073c6 */ /* 0x000eb60000000000 */
[----:B--2---:R2:W3:Y:S01]  /*0aa0*/  SYNCS.EXCH.64 URZ, [UR6+0x130], UR4 ;  /* 0x0001300406ff75b2 */ /* 0x0044e20008000100 */
[----:B------:R2:W1:Y:S01]  /*0ab0*/  SYNCS.EXCH.64 URZ, [UR6+0x138], UR4 ;  /* 0x0001380406ff75b2 */ /* 0x0004620008000100 */
[----:B------:R-:W-:Y:S01]  /*0ac0*/  NOP ;  /* 0x0000000000007918 */ /* 0x000fe20000000000 */
.L_x_12:
[----:B------:R-:W4:Y:S01]  /*0ad0*/  SHFL.IDX PT, R2, R75, RZ, 0x1f ;  /* 0x00001fff4b027589 */ /* 0x000f2200000e0000 */
[----:B------:R-:W-:Y:S01]  /*0ae0*/  NOP ;  /* 0x0000000000007918 */ /* 0x000fe20000000000 */
[----:B----4-:R-:W-:-:S13]  /*0af0*/  ISETP.NE.AND P0, PT, R2, 0x4, PT ;  /* 0x000000040200780c */ /* 0x010fda0003f05270 */
[----:B------:R-:W-:Y:S05]  /*0b00*/  @P0 BRA `(.L_x_13) ;  /* 0x00000000004c0947 */ /* 0x000fea0003800000 */
[----:B--23--:R-:W2:Y:S01]  /*0b10*/  S2UR UR6, SR_CgaCtaId ;  /* 0x00000000000679c3 */ /* 0x00cea20000008800 */
[----:B------:R-:W-:Y:S01]  /*0b20*/  UMOV UR4, 0x3a0 ;  /* 0x000003a000047882 */ /* 0x000fe20000000000 */
[----:B------:R-:W-:Y:S01]  /*0b30*/  UMOV UR5, 0x400 ;  /* 0x0000040000057882 */ /* 0x000fe20000000000 */
[----:B------:R-:W-:Y:S01]  /*0b40*/  USEL UR4, UR4, 0x320, UP3 ;  /* 0x0000032004047887 */ /* 0x000fe20009800000 */
[----:B------:R-:W-:Y:S01]  /*0b50*/  UMOV UR8, 0x1 ;  /* 0x0000000100087882 */ /* 0x000fe20000000000 */
[----:B------:R-:W-:Y:S01]  /*0b60*/  ELECT P0, URZ, PT ;  /* 0x0000000000ff782f */ /* 0x000fe20003800000 */
[----:B------:R-:W-:-:S04]  /*0b70*/  UIADD3 UR8, UPT, UPT, -UR8, 0x100000, URZ ;  /* 0x0010000008087890 */ /* 0x000fc8000fffe1ff */
[----:B------:R-:W-:Y:S02]  /*0b80*/  USHF.L.U32 UR9, UR8, 0xb, URZ ;  /* 0x0000000b08097899 */ /* 0x000fe400080006ff */
[----:B------:R-:W-:Y:S02]  /*0b90*/  USHF.L.U32 UR8, UR8, 0x1, URZ ;  /* 0x0000000108087899 */ /* 0x000fe400080006ff */
[----:B--2---:R-:W-:Y:S02]  /*0ba0*/  ULEA UR6, UR6, UR5, 0x18 ;  /* 0x0000000506067291 */ /* 0x004fe4000f8ec0ff */
[----:B------:R-:W-:-:S04]  /*0bb0*/  UIADD3 UR4, UPT, UPT, -UR4, 0x100000, URZ ;  /* 0x0010000004047890 */ /* 0x000fc8000fffe1ff */
[----:B------:R-:W-:Y:S02]  /*0bc0*/  USHF.L.U32 UR5, UR4, 0xb, URZ ;  /* 0x0000000b04057899 */ /* 0x000fe400080006ff */
[----:B------:R-:W-:Y:S01]  /*0bd0*/  USHF.L.U32 UR4, UR4, 0x1, URZ ;  /* 0x0000000104047899 */ /* 0x000fe200080006ff */
[----:B------:R-:W2:Y:S03]  /*0be0*/  FENCE.VIEW.ASYNC.S ;  /* 0x00000000000073c6 */ /* 0x000ea60000000000 */
[----:B--2---:R4:W2:Y:S08]  /*0bf0*/  SYNCS.EXCH.64 URZ, [UR6+0x140], UR8 ;  /* 0x0001400806ff75b2 */ /* 0x0048b00008000100 */
[----:B------:R4:W3:Y:S01]  /*0c00*/  SYNCS.EXCH.64 URZ, [UR6+0x150], UR4 ;  /* 0x0001500406ff75b2 */ /* 0x0008e20008000100 */
[----:B------:R4:W1:Y:S01]  /*0c10*/  SYNCS.EXCH.64 URZ, [UR6+0x148], UR8 ;  /* 0x0001480806ff75b2 */ /* 0x0008620008000100 */
[----:B------:R4:W1:Y:S02]  /*0c20*/  SYNCS.EXCH.64 URZ, [UR6+0x158], UR4 ;  /* 0x0001580406ff75b2 */ /* 0x0008640008000100 */
[----:B----4-:R-:W-:Y:S01]  /*0c30*/  NOP ;  /* 0x0000000000007918 */ /* 0x010fe20000000000 */
.L_x_13:
[----:B------:R-:W4:Y:S01]  /*0c40*/  SHFL.IDX PT, R2, R75, RZ, 0x1f ;  /* 0x00001fff4b027589 */ /* 0x000f2200000e0000 */
[----:B------:R-:W-:Y:S01]  /*0c50*/  NOP ;  /* 0x0000000000007918 */ /* 0x000fe20000000000 */
[----:B----4-:R-:W-:-:S13]  /*0c60*/  ISETP.NE.AND P0, PT, R2, 0x5, PT ;  /* 0x000000050200780c */ /* 0x010fda0003f05270 */
[----:B------:R-:W-:Y:S05]  /*0c70*/  @P0 BRA `(.L_x_14) ;  /* 0x0000000000580947 */ /* 0x000fea0003800000 */
[----:B--23--:R-:W2:Y:S01]  /*0c80*/  S2UR UR4, SR_CgaCtaId ;  /* 0x00000000000479c3 */ /* 0x00cea20000008800 */
        /* <DEDUP_REMOVED lines=10> */
[----:B--2---:R-:W-:Y:S01]  /*0d30*/  ULEA UR4, UR4, UR5, 0x18 ;  /* 0x0000000504047291 */ /* 0x004fe2000f8ec0ff */
[----:B------:R-:W2:Y:S11]  /*0d40*/  FENCE.VIEW.ASYNC.S ;  /* 0x00000000000073c6 */ /* 0x000eb60000000000 */
[----:B--2---:R4:W2:Y:S01]  /*0d50*/  SYNCS.EXCH.64 URZ, [UR4+0x160], UR8 ;  /* 0x0001600804ff75b2 */ /* 0x0048a20008000100 */
[----:B------:R4:W3:Y:S01]  /*0d60*/  SYNCS.EXCH.64 URZ, [UR4+0x180], UR6 ;  /* 0x0001800604ff75b2 */ /* 0x0008e20008000100 */
[----:B------:R4:W1:Y:S01]  /*0d70*/  SYNCS.EXCH.64 URZ, [UR4+0x168], UR8 ;  /* 0x0001680804ff75b2 */ /* 0x0008620008000100 */
[----:B------:R4:W1:Y:S01]  /*0d80*/  SYNCS.EXCH.64 URZ, [UR4+0x188], UR6 ;  /* 0x0001880604ff75b2 */ /* 0x0008620008000100 */
[----:B------:R4:W1:Y:S01]  /*0d90*/  SYNCS.EXCH.64 URZ, [UR4+0x170], UR8 ;  /* 0x0001700804ff75b2 */ /* 0x0008620008000100 */
[----:B------:R4:W1:Y:S01]  /*0da0*/  SYNCS.EXCH.64 URZ, [UR4+0x190], UR6 ;  /* 0x0001900604ff75b2 */ /* 0x0008620008000100 */
[----:B------:R4:W1:Y:S01]  /*0db0*/  SYNCS.EXCH.64 URZ, [UR4+0x178], UR8 ;  /* 0x0001780804ff75b2 */ /* 0x0008620008000100 */
[----:B------:R4:W1:Y:S02]  /*0dc0*/  SYNCS.EXCH.64 URZ, [UR4+0x198], UR6 ;  /* 0x0001980604ff75b2 */ /* 0x0008640008000100 */
[----:B----4-:R-:W-:Y:S01]  /*0dd0*/  NOP ;  /* 0x0000000000007918 */ /* 0x010fe20000000000 */
.L_x_14:
[----:B------:R-:W4:Y:S01]  /*0de0*/  SHFL.IDX PT, R2, R75, RZ, 0x1f ;  /* 0x00001fff4b027589 */ /* 0x000f2200000e0000 */
[----:B------:R-:W1:Y:S01]  /*0df0*/  S2UR UR45, SR_CgaCtaId ;  /* 0x00000000002d79c3 */ /* 0x000e620000008800 */
[----:B------:R-:W-:Y:S01]  /*0e00*/  NOP ;  /* 0x0000000000007918 */ /* 0x000fe20000000000 */
[----:B----4-:R-:W-:-:S13]  /*0e10*/  ISETP.NE.AND P0, PT, R2, 0x3, PT ;  /* 0x000000030200780c */ /* 0x010fda0003f05270 */
[----:B-1----:R-:W-:Y:S05]  /*0e20*/  @P0 BRA `(.L_x_15) ;  /* 0x0000000000340947 */ /* 0x002fea0003800000 */
[----:B--23--:R-:W-:Y:S01]  /*0e30*/  UMOV UR4, 0x400 ;  /* 0x0000040000047882 */ /* 0x00cfe20000000000 */
[----:B------:R-:W-:Y:S01]  /*0e40*/  UMOV UR6, 0x20 ;  /* 0x0000002000067882 */ /* 0x000fe20000000000 */
[----:B------:R-:W-:Y:S02]  /*0e50*/  ULEA UR4, UR45, UR4, 0x18 ;  /* 0x000000042d047291 */ /* 0x000fe4000f8ec0ff */
[----:B------:R-:W-:-:S04]  /*0e60*/  UIADD3 UR6, UPT, UPT, -UR6, 0x100000, URZ ;  /* 0x0010000006067890 */ /* 0x000fc8000fffe1ff */
[----:B------:R-:W-:Y:S02]  /*0e70*/  USHF.L.U32 UR7, UR6, 0xb, URZ ;  /* 0x0000000b06077899 */ /* 0x000fe400080006ff */
[----:B------:R-:W-:Y:S01]  /*0e80*/  USHF.L.U32 UR6, UR6, 0x1, URZ ;  /* 0x0000000106067899 */ /* 0x000fe200080006ff */
[----:B------:R-:W-:Y:S01]  /*0e90*/  ELECT P0, URZ, PT ;  /* 0x0000000000ff782f */ /* 0x000fe20003800000 */
[----:B------:R-:W1:Y:S10]  /*0ea0*/  FENCE.VIEW.ASYNC.S ;  /* 0x00000000000073c6 */ /* 0x000e740000000000 */
[----:B-1----:R1:W4:Y:S01]  /*0eb0*/  SYNCS.EXCH.64 URZ, [UR4+0x1a0], UR6 ;  /* 0x0001a00604ff75b2 */ /* 0x0023220008000100 */
[----:B------:R1:W2:Y:S01]  /*0ec0*/  SYNCS.EXCH.64 URZ, [UR4+0x1b0], UR6 ;  /* 0x0001b00604ff75b2 */ /* 0x0002a20008000100 */
[----:B------:R1:W3:Y:S01]  /*0ed0*/  SYNCS.EXCH.64 URZ, [UR4+0x1a8], UR6 ;  /* 0x0001a80604ff75b2 */ /* 0x0002e20008000100 */
[----:B------:R1:W1:Y:S01]  /*0ee0*/  SYNCS.EXCH.64 URZ, [UR4+0x1b8], UR6 ;  /* 0x0001b80604ff75b2 */ /* 0x0002620008000100 */
[----:B------:R-:W-:Y:S01]  /*0ef0*/  NOP ;  /* 0x0000000000007918 */ /* 0x000fe20000000000 */
.L_x_15:
[----:B-123--:R-:W1:Y:S01]  /*0f00*/  LDCU UR4, c[0x0][0x36c] ;  /* 0x00006d80ff0477ac */ /* 0x00ee620008000800 */
[----:B------:R-:W-:Y:S01]  /*0f10*/  ISETP.NE.OR P3, PT, R0, 0x2, !P3 ;  /* 0x000000020000780c */ /* 0x000fe20005f65670 */
[----:B------:R-:W-:Y:S01]  /*0f20*/  NOP ;  /* 0x0000000000007918 */ /* 0x000fe20000000000 */
[----:B------:R-:W-:Y:S01]  /*0f30*/  LOP3.LUT R0, R84, 0x1f, RZ, 0xc0, !PT ;  /* 0x0000001f54007812 */ /* 0x000fe200078ec0ff */
[----:B------:R-:W-:Y:S02]  /*0f40*/  UISETP.NE.AND UP4, UPT, UR17, URZ, UPT ;  /* 0x000000ff1100728c */ /* 0x000fe4000bf85270 */
[----:B-1----:R-:W-:-:S09]  /*0f50*/  UISETP.EQ.U32.AND UP5, UPT, UR4, 0x1, UPT ;  /* 0x000000010400788c */ /* 0x002fd2000bfa2070 */
[----:B------:R-:W-:Y:S05]  /*0f60*/  BRA.U !UP5, `(.L_x_16) ;  /* 0x000000010d087547 */ /* 0x000fea000b800000 */
[----:B----4-:R-:W-:Y:S01]  /*0f70*/  UCGABAR_ARV ;  /* 0x00000000000079c7 */ /* 0x010fe20008000000 */
[----:B------:R-:W-:Y:S05]  /*0f80*/  BRA `(.L_x_17) ;  /* 0x0000000000047947 */ /* 0x000fea0003800000 */
.L_x_16:
[----:B----4-:R-:W-:Y:S01]  /*0f90*/  NOP ;  /* 0x0000000000007918 */ /* 0x010fe20000000000 */
.L_x_17:
[----:B------:R-:W1:Y:S01]  /*0fa0*/  S2UR UR7, SR_CTAID.X ;  /* 0x00000000000779c3 */ /* 0x000e620000002500 */
[----:B------:R-:W-:-:S05]  /*0fb0*/  CS2R.32 R76, SR_CgaSize ;  /* 0x00000000004c7805 */ /* 0x000fca0000008a00 */
[----:B------:R-:W-:-:S05]  /*0fc0*/  IMAD R76, R76, -0xa0, RZ ;  /* 0xffffff604c4c7824 */ /* 0x000fca00078e02ff */
[----:B------:R-:W-:-:S14]  /*0fd0*/  R2UR UR5, R76 ;  /* 0x000000004c0572ca */ /* 0x000fdc00000e0000 */
[----:B------:R-:W2:Y:S01]  /*0fe0*/  LDCU UR5, c[0x0][UR5+0x2b0] ;  /* 0x00005600050577ac */ /* 0x000ea20008000800 */
[----:B------:R-:W-:-:S05]  /*0ff0*/  CS2R.32 R76, SR_CgaSize ;  /* 0x00000000004c7805 */ /* 0x000fca0000008a00 */
[----:B------:R-:W-:-:S05]  /*1000*/  IMAD R76, R76, -0xa0, RZ ;  /* 0xffffff604c4c7824 */ /* 0x000fca00078e02ff */
[----:B------:R-:W-:-:S14]  /*1010*/  R2UR UR4, R76 ;  /* 0x000000004c0472ca */ /* 0x000fdc00000e0000 */
[----:B------:R-:W3:Y:S01]  /*1020*/  LDCU UR4, c[0x0][UR4+0x2b4] ;  /* 0x00005680040477ac */ /* 0x000ee20008000800 */
[----:B------:R-:W4:Y:S01]  /*1030*/  S2UR UR8, SR_CTAID.Y ;  /* 0x00000000000879c3 */ /* 0x000f220000002600 */
[----:B------:R-:W-:-:S05]  /*1040*/  CS2R.32 R76, SR_CgaSize ;  /* 0x00000000004c7805 */ /* 0x000fca0000008a00 */
[----:B------:R-:W-:-:S05]  /*1050*/  IMAD R76, R76, -0xa0, RZ ;  /* 0xffffff604c4c7824 */ /* 0x000fca00078e02ff */
[----:B------:R-:W-:-:S14]  /*1060*/  R2UR UR9, R76 ;  /* 0x000000004c0972ca */ /* 0x000fdc00000e0000 */
[----:B------:R-:W3:Y:S01]  /*1070*/  LDCU UR9, c[0x0][UR9+0x2a0] ;  /* 0x00005400090977ac */ /* 0x000ee20008000800 */
[----:B------:R-:W3:Y:S01]  /*1080*/  LDCU UR21, c[0x0][0xb24] ;  /* 0x00016480ff1577ac */ /* 0x000ee20008000800 */
[----:B------:R-:W1:Y:S01]  /*1090*/  S2UR UR36, SR_CTAID.Z ;  /* 0x00000000002479c3 */ /* 0x000e620000002700 */
[----:B------:R-:W-:-:S05]  /*10a0*/  CS2R.32 R76, SR_CgaSize ;  /* 0x00000000004c7805 */ /* 0x000fca0000008a00 */
[----:B------:R-:W-:-:S05]  /*10b0*/  IMAD R76, R76, -0xa0, RZ ;  /* 0xffffff604c4c7824 */ /* 0x000fca00078e02ff */
[----:B------:R-:W-:-:S14]  /*10c0*/  R2UR UR63, R76 ;  /* 0x000000004c3f72ca */ /* 0x000fdc00000e0000 */
[----:B------:R-:W3:Y:S01]  /*10d0*/  LDCU UR63, c[0x0][UR63+0x2a4] ;  /* 0x000054803f3f77ac */ /* 0x000ee20008000800 */
[----:B------:R-:W3:Y:S01]  /*10e0*/  LDCU UR42, c[0x0][0xb24] ;  /* 0x00016480ff2a77ac */ /* 0x000ee20008000800 */
[----:B-1----:R-:W-:Y:S01]  /*10f0*/  I2FP.F32.U32 R3, UR7 ;  /* 0x0000000700037c45 */ /* 0x002fe20008201000 */
[----:B------:R-:W1:Y:S04]  /*1100*/  LDCU UR28, c[0x0][0xb30] ;  /* 0x00016600ff1c77ac */ /* 0x000e680008000800 */
[----:B--2---:R-:W-:Y:S01]  /*1110*/  FMUL R3, R3, UR5 ;  /* 0x0000000503037c20 */ /* 0x004fe20008400000 */
[----:B------:R-:W-:Y:S01]  /*1120*/  USHF.L.U32 UR26, UR45, 0xa, URZ ;  /* 0x0000000a2d1a7899 */ /* 0x000fe200080006ff */
[----:B----4-:R-:W-:Y:S01]  /*1130*/  I2FP.F32.U32 R2, UR8 ;  /* 0x0000000800027c45 */ /* 0x010fe20008201000 */
[----:B---3--:R-:W-:-:S03]  /*1140*/  UISETP.GE.AND UP2, UPT, UR21, 0x1, UPT ;  /* 0x000000011500788c */ /* 0x008fc6000bf46270 */
[----:B------:R-:W2:Y:S01]  /*1150*/  F2I.U32.TRUNC.NTZ R3, R3 ;  /* 0x0000000300037305 */ /* 0x000ea2000020f000 */
[----:B------:R-:W-:Y:S01]  /*1160*/  UMOV UR16, UR7 ;  /* 0x0000000700107c82 */ /* 0x000fe20008000000 */
[----:B------:R-:W-:Y:S01]  /*1170*/  FMUL R2, R2, UR4 ;  /* 0x0000000402027c20 */ /* 0x000fe20008400000 */
[----:B------:R-:W-:-:S05]  /*1180*/  UMOV UR20, UR8 ;  /* 0x0000000800147c82 */ /* 0x000fca0008000000 */
[----:B------:R-:W3:Y:S01]  /*1190*/  F2I.U32.TRUNC.NTZ R2, R2 ;  /* 0x0000000200027305 */ /* 0x000ee2000020f000 */
[----:B--2---:R-:W-:Y:S02]  /*11a0*/  R2UR UR4, R3 ;  /* 0x00000000030472ca */ /* 0x004fe400000e0000 */
[----:B---3--:R-:W-:Y:S02]  /*11b0*/  R2UR UR6, R2 ;  /* 0x00000000020672ca */ /* 0x008fe400000e0000 */
[----:B------:R-:W-:-:S09]  /*11c0*/  PRMT R2, RZ, 0x7610, R2 ;  /* 0x00007610ff027816 */ /* 0x000fd20000000002 */
[----:B------:R-:W-:-:S04]  /*11d0*/  UIADD3 UR5, UPT, UPT, -UR4, URZ, URZ ;  /* 0x000000ff04057290 */ /* 0x000fc8000fffe1ff */
[----:B------:R-:W-:Y:S02]  /*11e0*/  UIMAD UR5, UR9, UR5, UR7 ;  /* 0x00000005090572a4 */ /* 0x000fe4000f8e0207 */
[----:B------:R-:W-:-:S04]  /*11f0*/  UIADD3 UR4, UPT, UPT, -UR6, URZ, URZ ;  /* 0x000000ff06047290 */ /* 0x000fc8000fffe1ff */
[----:B------:R-:W-:Y:S01]  /*1200*/  IMAD.U32 R76, RZ, RZ, UR5 ;  /* 0x00000005ff4c7e24 */ /* 0x000fe2000f8e00ff */
[----:B------:R-:W-:Y:S01]  /*1210*/  UIMAD UR63, UR63, UR4, UR8 ;  /* 0x000000043f3f72a4 */ /* 0x000fe2000f8e0208 */
[----:B-1----:R-:W-:Y:S11]  /*1220*/  BRA.U UP4, `(.L_x_18) ;  /* 0x0000000104447547 */ /* 0x002ff6000b800000 */
[----:B------:R-:W-:Y:S01]  /*1230*/  R2UR UR6, R76 ;  /* 0x000000004c0672ca */ /* 0x000fe200000e0000 */
[----:B------:R-:W-:Y:S02]  /*1240*/  UISETP.NE.AND UP0, UPT, UR63, URZ, UPT ;  /* 0x000000ff3f00728c */ /* 0x000fe4000bf05270 */
[----:B------:R-:W-:-:S04]  /*1250*/  UISETP.NE.AND UP1, UPT, UR63, 0x1, UPT ;  /* 0x000000013f00788c */ /* 0x000fc8000bf25270 */
[----:B------:R-:W-:Y:S02]  /*1260*/  USEL UR5, URZ, 0x2, UP1 ;  /* 0x00000002ff057887 */ /* 0x000fe40008800000 */
[----:B------:R-:W-:-:S04]  /*1270*/  UISETP.NE.AND UP1, UPT, UR63, 0x3, UPT ;  /* 0x000000033f00788c */ /* 0x000fc8000bf25270 */
[----:B------:R-:W-:-:S04]  /*1280*/  UISETP.EQ.OR UP0, UPT, UR6, URZ, !UP0 ;  /* 0x000000ff0600728c */ /* 0x000fc8000c702670 */
[----:B------:R-:W-:Y:S02]  /*1290*/  USEL UR8, URZ, 0x1, !UP0 ;  /* 0x00000001ff087887 */ /* 0x000fe4000c000000 */
[----:B------:R-:W-:-:S04]  /*12a0*/  UISETP.NE.AND UP0, UPT, UR63, 0x2, UPT ;  /* 0x000000023f00788c */ /* 0x000fc8000bf05270 */
[----:B------:R-:W-:Y:S02]  /*12b0*/  USEL UR4, URZ, 0x4, UP0 ;  /* 0x00000004ff047887 */ /* 0x000fe40008000000 */
[----:B------:R-:W-:Y:S02]  /*12c0*/  UISETP.NE.AND UP0, UPT, UR6, URZ, UPT ;  /* 0x000000ff0600728c */ /* 0x000fe4000bf05270 */
[----:B------:R-:W-:Y:S02]  /*12d0*/  USEL UR6, URZ, 0x8, UP1 ;  /* 0x00000008ff067887 */ /* 0x000fe40008800000 */
[----:B------:R-:W-:Y:S02]  /*12e0*/  USEL UR7, UR5, 0x2, UP0 ;  /* 0x0000000205077887 */ /* 0x000fe40008000000 */
[----:B------:R-:W-:Y:S02]  /*12f0*/  USEL UR4, UR4, 0x4, UP0 ;  /* 0x0000000404047887 */ /* 0x000fe40008000000 */
[----:B------:R-:W-:-:S02]  /*1300*/  USEL UR5, UR6, 0x8, UP0 ;  /* 0x0000000806057887 */ /* 0x000fc40008000000 */
[----:B------:R-:W-:-:S04]  /*1310*/  UIADD3 UR4, UPT, UPT, UR4, UR7, UR8 ;  /* 0x0000000704047290 */ /* 0x000fc8000fffe008 */
[----:B------:R-:W-:-:S06]  /*1320*/  UIADD3 UR4, UPT, UPT, UR4, UR5, URZ ;  /* 0x0000000504047290 */ /* 0x000fcc000fffe0ff */
[----:B------:R-:W-:Y:S02]  /*1330*/  MOV R2, UR4 ;  /* 0x0000000400027c02 */ /* 0x000fe40008000f00 */
.L_x_18:
[----:B------:R-:W-:Y:S05]  /*1340*/  BRA.U !UP2, `(.L_x_19) ;  /* 0x000000010ad47547 */ /* 0x000fea000b800000 */
[----:B------:R-:W1:Y:S01]  /*1350*/  LDCU.128 UR12, c[0x0][0xb10] ;  /* 0x00016200ff0c77ac */ /* 0x000e620008000c00 */
[----:B------:R-:W2:Y:S01]  /*1360*/  LDCU UR6, c[0x0][0x370] ;  /* 0x00006e00ff0677ac */ /* 0x000ea20008000800 */
[----:B------:R-:W3:Y:S01]  /*1370*/  LDCU UR5, c[0x0][0x374] ;  /* 0x00006e80ff0577ac */ /* 0x000ee20008000800 */
[----:B------:R-:W4:Y:S01]  /*1380*/  LDCU UR27, c[0x0][0xb0c] ;  /* 0x00016180ff1b77ac */ /* 0x000f220008000800 */
[----:B------:R-:W4:Y:S01]  /*1390*/  LDCU UR4, c[0x0][0xb20] ;  /* 0x00016400ff0477ac */ /* 0x000f220008000800 */
[----:B------:R-:W4:Y:S01]  /*13a0*/  LDCU.64 UR8, c[0x0][0xb28] ;  /* 0x00016500ff0877ac */ /* 0x000f220008000a00 */
[----:B-1----:R-:W-:Y:S02]  /*13b0*/  UISETP.NE.AND UP0, UPT, UR14, 0x1, UPT ;  /* 0x000000010e00788c */ /* 0x002fe4000bf05270 */
[----:B---3--:R-:W-:Y:S02]  /*13c0*/  UIMAD.WIDE.U32 UR10, UR5, UR15, URZ ;  /* 0x0000000f050a72a5 */ /* 0x008fe4000f8e00ff */
[----:B--2---:R-:W-:-:S02]  /*13d0*/  UIMAD.WIDE.U32 UR22, UR6, UR12, URZ ;  /* 0x0000000c061672a5 */ /* 0x004fc4000f8e00ff */
[----:B----4-:R-:W-:Y:S02]  /*13e0*/  UISETP.NE.AND UP1, UPT, UR27, 0x1, UPT ;  /* 0x000000011b00788c */ /* 0x010fe4000bf25270 */
[----:B------:R-:W-:Y:S01]  /*13f0*/  UISETP.NE.AND UP2, UPT, UR21, 0x1, UPT ;  /* 0x000000011500788c */ /* 0x000fe2000bf45270 */
[----:B------:R-:W-:Y:S02]  /*1400*/  UMOV UR10, UR11 ;  /* 0x0000000b000a7c82 */ /* 0x000fe40008000000 */
[----:B------:R-:W-:Y:S01]  /*1410*/  UMOV UR22, UR23 ;  /* 0x0000001700167c82 */ /* 0x000fe20008000000 */
[----:B------:R-:W-:Y:S02]  /*1420*/  @UP0 USHF.R.U32.HI UR5, URZ, UR4, UR10 ;  /* 0x00000004ff050299 */ /* 0x000fe4000801160a */
[----:B------:R-:W-:Y:S02]  /*1430*/  UIMAD.WIDE.U32 UR24, UR20, UR15, URZ ;  /* 0x0000000f141872a5 */ /* 0x000fe4000f8e00ff */
[----:B------:R-:W-:-:S02]  /*1440*/  UIMAD.WIDE.U32 UR10, UR5, UR8, URZ ;  /* 0x00000008050a72a5 */ /* 0x000fc4000f8e00ff */
[----:B------:R-:W-:Y:S02]  /*1450*/  @UP1 USHF.R.U32.HI UR6, URZ, UR13, UR22 ;  /* 0x0000000dff061299 */ /* 0x000fe40008011616 */
[----:B------:R-:W-:Y:S02]  /*1460*/  UIMAD.WIDE.U32 UR18, UR16, UR12, URZ ;  /* 0x0000000c101272a5 */ /* 0x000fe4000f8e00ff */
[----:B------:R-:W-:Y:S01]  /*1470*/  UIMAD.WIDE.U32 UR22, UR6, UR8, URZ ;  /* 0x00000008061672a5 */ /* 0x000fe2000f8e00ff */
[----:B------:R-:W-:Y:S01]  /*1480*/  UMOV UR24, UR25 ;  /* 0x0000001900187c82 */ /* 0x000fe20008000000 */
[----:B------:R-:W-:Y:S01]  /*1490*/  UMOV UR10, UR11 ;  /* 0x0000000b000a7c82 */ /* 0x000fe20008000000 */
[----:B------:R-:W-:Y:S02]  /*14a0*/  USHF.R.U32.HI UR24, URZ, UR4, UR24 ;  /* 0x00000004ff187299 */ /* 0x000fe40008011618 */
[----:B------:R-:W-:Y:S02]  /*14b0*/  @UP2 USHF.R.U32.HI UR5, URZ, UR9, UR10 ;  /* 0x00000009ff052299 */ /* 0x000fe4000801160a */
[----:B------:R-:W-:Y:S01]  /*14c0*/  UMOV UR7, UR23 ;  /* 0x0000001700077c82 */ /* 0x000fe20008000000 */
[----:B------:R-:W-:Y:S01]  /*14d0*/  UMOV UR18, UR19 ;  /* 0x0000001300127c82 */ /* 0x000fe20008000000 */
[----:B------:R-:W-:-:S02]  /*14e0*/  @UP2 USHF.R.U32.HI UR6, URZ, UR9, UR7 ;  /* 0x00000009ff062299 */ /* 0x000fc40008011607 */
[----:B------:R-:W-:Y:S02]  /*14f0*/  USHF.R.U32.HI UR13, URZ, UR13, UR18 ;  /* 0x0000000dff0d7299 */ /* 0x000fe40008011612 */
[----:B------:R-:W-:Y:S02]  /*1500*/  USEL UR4, UR20, UR24, !UP0 ;  /* 0x0000001814047287 */ /* 0x000fe4000c000000 */
[----:B------:R-:W-:Y:S02]  /*1510*/  UIMAD UR7, UR5, UR21, URZ ;  /* 0x00000015050772a4 */ /* 0x000fe4000f8e02ff */
[----:B------:R-:W-:Y:S02]  /*1520*/  USEL UR5, UR16, UR13, !UP1 ;  /* 0x0000000d10057287 */ /* 0x000fe4000c800000 */
[----:B------:R-:W-:Y:S02]  /*1530*/  UIMAD UR12, UR6, UR21, URZ ;  /* 0x00000015060c72a4 */ /* 0x000fe4000f8e02ff */
[----:B------:R-:W-:-:S02]  /*1540*/  UISETP.GE.AND UP0, UPT, UR4, UR7, UPT ;  /* 0x000000070400728c */ /* 0x000fc4000bf06270 */
[----:B------:R-:W-:Y:S02]  /*1550*/  UIMAD.WIDE.U32 UR10, UR4, UR8, URZ ;  /* 0x00000008040a72a5 */ /* 0x000fe4000f8e00ff */
[----:B------:R-:W-:Y:S02]  /*1560*/  UISETP.GE.OR UP0, UPT, UR5, UR12, UP0 ;  /* 0x0000000c0500728c */ /* 0x000fe40008706670 */
[----:B------:R-:W-:Y:S02]  /*1570*/  UIMAD.WIDE.U32 UR12, UR5, UR8, URZ ;  /* 0x00000008050c72a5 */ /* 0x000fe4000f8e00ff */
[----:B------:R-:W-:Y:S01]  /*1580*/  UIADD3 UR10, UPT, UPT, -UR4, URZ, URZ ;  /* 0x000000ff040a7290 */ /* 0x000fe2000fffe1ff */
[----:B------:R-:W-:Y:S01]  /*1590*/  UMOV UR8, UR11 ;  /* 0x0000000b00087c82 */ /* 0x000fe20008000000 */
[----:B------:R-:W-:Y:S02]  /*15a0*/  UIADD3 UR11, UPT, UPT, -UR5, URZ, URZ ;  /* 0x000000ff050b7290 */ /* 0x000fe4000fffe1ff */
[----:B------:R-:W-:-:S03]  /*15b0*/  USHF.R.U32.HI UR8, URZ, UR9, UR8 ;  /* 0x00000009ff087299 */ /* 0x000fc60008011608 */
[----:B------:R-:W-:Y:S01]  /*15c0*/  @!UP0 UMOV UR7, UR13 ;  /* 0x0000000d00078c82 */ /* 0x000fe20008000000 */
[----:B------:R-:W-:Y:S02]  /*15d0*/  UIMAD UR20, UR14, UR10, UR20 ;  /* 0x0000000a0e1472a4 */ /* 0x000fe4000f8e0214 */
[----:B------:R-:W-:Y:S02]  /*15e0*/  USEL UR8, UR4, UR8, !UP2 ;  /* 0x0000000804087287 */ /* 0x000fe4000d000000 */
[----:B------:R-:W-:Y:S02]  /*15f0*/  @!UP0 USHF.R.U32.HI UR7, URZ, UR9, UR7 ;  /* 0x00000009ff078299 */ /* 0x000fe40008011607 */
[----:B------:R-:W-:Y:S02]  /*1600*/  UIADD3 UR9, UPT, UPT, -UR8, URZ, URZ ;  /* 0x000000ff08097290 */ /* 0x000fe4000fffe1ff */
[----:B------:R-:W-:Y:S02]  /*1610*/  @!UP0 USEL UR7, UR5, UR7, !UP2 ;  /* 0x0000000705078287 */ /* 0x000fe4000d000000 */
[----:B------:R-:W-:-:S02]  /*1620*/  UIMAD UR9, UR21, UR9, UR4 ;  /* 0x00000009150972a4 */ /* 0x000fc4000f8e0204 */
[----:B------:R-:W-:Y:S02]  /*1630*/  @!UP0 UIADD3 UR8, UPT, UPT, UR8, -UR7, URZ ;  /* 0x8000000708088290 */ /* 0x000fe4000fffe0ff */
[----:B------:R-:W-:Y:S02]  /*1640*/  @!UP0 UIMAD UR6, UR9, UR6, UR7 ;  /* 0x00000006090682a4 */ /* 0x000fe4000f8e0207 */
[----:B------:R-:W-:Y:S02]  /*1650*/  @!UP0 UIMAD UR4, UR8, UR21, UR5 ;  /* 0x00000015080482a4 */ /* 0x000fe4000f8e0205 */
[----:B------:R-:W-:Y:S02]  /*1660*/  UIMAD UR16, UR27, UR11, UR16 ;  /* 0x0000000b1b1072a4 */ /* 0x000fe4000f8e0210 */
[----:B------:R-:W-:Y:S01]  /*1670*/  UIMAD UR20, UR4, UR14, UR20 ;  /* 0x0000000e041472a4 */ /* 0x000fe2000f8e0214 */
[----:B------:R-:W-:Y:S02]  /*1680*/  @!UP0 UMOV UR5, UR6 ;  /* 0x0000000600058c82 */ /* 0x000fe40008000000 */
[----:B------:R-:W-:-:S12]  /*1690*/  UIMAD UR16, UR5, UR27, UR16 ;  /* 0x0000001b051072a4 */ /* 0x000fd8000f8e0210 */
.L_x_19:
[----:B------:R-:W-:Y:S02]  /*16a0*/  UISETP.NE.AND UP1, UPT, UR28, 0x1, UPT ;  /* 0x000000011c00788c */ /* 0x000fe4000bf25270 */
[----:B------:R-:W-:Y:S02]  /*16b0*/  UISETP.NE.AND UP0, UPT, UR17, 0x2, UPT ;  /* 0x000000021100788c */ /* 0x000fe4000bf05270 */
[----:B------:R-:W-:-:S05]  /*16c0*/  ULOP3.LUT UR24, UR26, 0xc00, URZ, 0xc0, !UPT ;  /* 0x00000c001a187892 */ /* 0x000fca000f8ec0ff */
[----:B------:R-:W-:Y:S07]  /*16d0*/  BRA.U UP1, `(.L_x_20) ;  /* 0x0000000101447547 */ /* 0x000fee000b800000 */
[----:B------:R-:W1:Y:S01]  /*16e0*/  LDCU.128 UR8, c[0x0][0xb10] ;  /* 0x00016200ff0877ac */ /* 0x000e620008000c00 */
[----:B------:R-:W2:Y:S01]  /*16f0*/  LDCU UR12, c[0x0][0xb0c] ;  /* 0x00016180ff0c77ac */ /* 0x000ea20008000800 */
[----:B------:R-:W3:Y:S01]  /*1700*/  LDCU UR13, c[0x0][0xb20] ;  /* 0x00016400ff0d77ac */ /* 0x000ee20008000800 */
[----:B-1----:R-:W-:Y:S02]  /*1710*/  UIMAD.WIDE.U32 UR6, UR16, UR8, URZ ;  /* 0x00000008100672a5 */ /* 0x002fe4000f8e00ff */
[----:B------:R-:W-:Y:S02]  /*1720*/  UIMAD.WIDE.U32 UR4, UR20, UR11, URZ ;  /* 0x0000000b140472a5 */ /* 0x000fe4000f8e00ff */
[----:B--2---:R-:W-:Y:S02]  /*1730*/  UISETP.NE.AND UP2, UPT, UR12, 0x1, UPT ;  /* 0x000000010c00788c */ /* 0x004fe4000bf45270 */
[----:B------:R-:W-:Y:S01]  /*1740*/  UISETP.NE.AND UP1, UPT, UR10, 0x1, UPT ;  /* 0x000000010a00788c */ /* 0x000fe2000bf25270 */
[----:B------:R-:W-:-:S02]  /*1750*/  UMOV UR6, UR7 ;  /* 0x0000000700067c82 */ /* 0x000fc40008000000 */
[----:B------:R-:W-:Y:S01]  /*1760*/  UMOV UR4, UR5 ;  /* 0x0000000500047c82 */ /* 0x000fe20008000000 */
[----:B------:R-:W-:Y:S02]  /*1770*/  USHF.R.U32.HI UR6, URZ, UR9, UR6 ;  /* 0x00000009ff067299 */ /* 0x000fe40008011606 */
[----:B---3--:R-:W-:Y:S02]  /*1780*/  USHF.R.U32.HI UR4, URZ, UR13, UR4 ;  /* 0x0000000dff047299 */ /* 0x008fe40008011604 */
[----:B------:R-:W-:Y:S02]  /*1790*/  USEL UR5, UR16, UR6, !UP2 ;  /* 0x0000000610057287 */ /* 0x000fe4000d000000 */
[----:B------:R-:W-:-:S04]  /*17a0*/  USEL UR4, UR20, UR4, !UP1 ;  /* 0x0000000414047287 */ /* 0x000fc8000c800000 */
[----:B------:R-:W-:Y:S02]  /*17b0*/  UIADD3 UR6, UPT, UPT, UR5, -UR4, URZ ;  /* 0x8000000405067290 */ /* 0x000fe4000fffe0ff */
[----:B------:R-:W-:Y:S02]  /*17c0*/  UIADD3 UR4, UPT, UPT, -UR5, UR4, URZ ;  /* 0x0000000405047290 */ /* 0x000fe4000fffe1ff */
[----:B------:R-:W-:Y:S02]  /*17d0*/  UIMAD UR20, UR6, UR10, UR20 ;  /* 0x0000000a061472a4 */ /* 0x000fe4000f8e0214 */
[----:B------:R-:W-:-:S12]  /*17e0*/  UIMAD UR16, UR4, UR12, UR16 ;  /* 0x0000000c041072a4 */ /* 0x000fd8000f8e0210 */
.L_x_20:
[----:B------:R-:W-:Y:S05]  /*17f0*/  BRA.U !UP5, `(.L_x_21) ;  /* 0x000000010d0c7547 */ /* 0x000fea000b800000 */
[----:B------:R-:W-:Y:S01]  /*1800*/  UCGABAR_WAIT ;  /* 0x0000000000007dc7 */ /* 0x000fe20008000000 */
[----:B------:R-:W-:Y:S01]  /*1810*/  CCTL.IVALL ;  /* 0x00000000ff00798f */ /* 0x000fe20002000000 */
[----:B------:R-:W-:Y:S05]  /*1820*/  BRA `(.L_x_22) ;  /* 0x0000000000047947 */ /* 0x000fea0003800000 */
.L_x_21:
[----:B------:R-:W-:Y:S06]  /*1830*/  BAR.SYNC.DEFER_BLOCKING 0x0 ;  /* 0x0000000000007b1d */ /* 0x000fec0000010000 */
.L_x_22:
[----:B------:R-:W-:Y:S05]  /*1840*/  BRA.U UP0, `(.L_x_23) ;  /* 0x0000001900947547 */ /* 0x000fea000b800000 */
[----:B------:R-:W1:Y:S01]  /*1850*/  LDCU UR6, c[0x0][0x38c] ;  /* 0x00007180ff0677ac */ /* 0x000e620008000800 */
[----:B------:R-:W-:Y:S01]  /*1860*/  PLOP3.LUT P1, PT, PT, PT, UP3, 0x80, 0x8 ;  /* 0x000000000008781c */ /* 0x000fe20003f2f038 */
[----:B------:R-:W-:Y:S01]  /*1870*/  IMAD.MOV.U32 R12, RZ, RZ, 0x1 ;  /* 0x00000001ff0c7424 */ /* 0x000fe200078e00ff */
[----:B------:R-:W-:Y:S01]  /*1880*/  ISETP.EQ.OR P2, PT, R0, RZ, P3 ;  /* 0x000000ff0000720c */ /* 0x000fe20001f42670 */
[----:B------:R-:W-:Y:S01]  /*1890*/  UISETP.NE.AND UP1, UPT, UR17, URZ, UPT ;  /* 0x000000ff1100728c */ /* 0x000fe2000bf25270 */
[----:B------:R-:W-:Y:S02]  /*18a0*/  PLOP3.LUT P1, PT, P1, PT, PT, 0x8, 0x80 ;  /* 0x000000000080781c */ /* 0x000fe40000f2e170 */
[----:B------:R-:W-:Y:S01]  /*18b0*/  CS2R R10, SRZ ;  /* 0x00000000000a7805 */ /* 0x000fe2000001ff00 */
[----:B------:R-:W-:Y:S01]  /*18c0*/  IMAD.MOV.U32 R9, RZ, RZ, RZ ;  /* 0x000000ffff097224 */ /* 0x000fe200078e00ff */
[----:B------:R-:W2:Y:S01]  /*18d0*/  LDCU UR39, c[0x0][0x370] ;  /* 0x00006e00ff2777ac */ /* 0x000ea20008000800 */
[----:B------:R-:W-:Y:S01]  /*18e0*/  IMAD.MOV.U32 R8, RZ, RZ, 0x1 ;  /* 0x00000001ff087424 */ /* 0x000fe200078e00ff */
[----:B------:R-:W3:Y:S01]  /*18f0*/  LDCU.64 UR28, c[0x0][0x348] ;  /* 0x00006900ff1c77ac */ /* 0x000ee20008000a00 */
[----:B------:R-:W-:-:S02]  /*1900*/  USHF.R.U32.HI UR44, URZ, 0x6, UR24 ;  /* 0x00000006ff2c7899 */ /* 0x000fc40008011618 */
[----:B-1----:R-:W-:Y:S02]  /*1910*/  UIADD3 UR5, UPT, UPT, UR6, 0x3f, URZ ;  /* 0x0000003f06057890 */ /* 0x002fe4000fffe0ff */
[----:B------:R-:W-:Y:S02]  /*1920*/  UIADD3 UR46, UPT, UPT, UR6, 0x7e, URZ ;  /* 0x0000007e062e7890 */ /* 0x000fe4000fffe0ff */
[----:B------:R-:W-:Y:S01]  /*1930*/  USHF.R.S32.HI UR4, URZ, 0x1f, UR5 ;  /* 0x0000001fff047899 */ /* 0x000fe20008011405 */
[----:B------:R-:W1:Y:S03]  /*1940*/  LDCU UR38, c[0x0][0x374] ;  /* 0x00006e80ff2677ac */ /* 0x000e660008000800 */
[----:B------:R-:W-:Y:S02]  /*1950*/  ULEA.HI UR4, UR4, UR5, URZ, 0x6 ;  /* 0x0000000504047291 */ /* 0x000fe4000f8f30ff */
[----:B------:R-:W-:-:S02]  /*1960*/  USEL UR25, UR37, 0x2, UP1 ;  /* 0x0000000225197887 */ /* 0x000fc40008800000 */
[----:B------:R-:W-:Y:S02]  /*1970*/  USHF.R.S32.HI UR41, URZ, 0x6, UR4 ;  /* 0x00000006ff297899 */ /* 0x000fe40008011404 */
[----:B------:R-:W-:Y:S02]  /*1980*/  UIADD3 UR4, UPT, UPT, UR6, -0x1, URZ ;  /* 0xffffffff06047890 */ /* 0x000fe4000fffe0ff */
[----:B------:R-:W-:Y:S02]  /*1990*/  UISETP.LT.U32.AND UP0, UPT, UR41, 0x11, UPT ;  /* 0x000000112900788c */ /* 0x000fe4000bf01070 */
[----:B------:R-:W-:Y:S02]  /*19a0*/  UISETP.GE.U32.AND UP2, UPT, UR4, -0x7f, UPT ;  /* 0xffffff810400788c */ /* 0x000fe4000bf46070 */
[----:B------:R-:W-:Y:S01]  /*19b0*/  USEL UR40, UR41, 0x11, UP0 ;  /* 0x0000001129287887 */ /* 0x000fe20008000000 */
[----:B------:R-:W-:-:S03]  /*19c0*/  UMOV UR5, URZ ;  /* 0x000000ff00057c82 */ /* 0x000fc60008000000 */
[----:B------:R-:W-:Y:S02]  /*19d0*/  UIADD3 UR21, UPT, UPT, UR40, -0x1, URZ ;  /* 0xffffffff28157890 */ /* 0x000fe4000fffe0ff */
[----:B------:R-:W-:-:S03]  /*19e0*/  UIADD3 UR43, UPT, UPT, UR41, -UR40, URZ ;  /* 0x80000028292b7290 */ /* 0x000fc6000fffe0ff */
[----:B------:R-:W-:-:S04]  /*19f0*/  @UP2 UIADD3 UR21, UPT, UPT, UR40, URZ, URZ ;  /* 0x000000ff28152290 */ /* 0x000fc8000fffe0ff */
[----:B-123--:R-:W-:-:S12]  /*1a00*/  UIADD3 UR21, UPT, UPT, UR21, 0x1, URZ ;  /* 0x0000000115157890 */ /* 0x00efd8000fffe0ff */
.L_x_43:
[----:B------:R-:W-:Y:S01]  /*1a10*/  UISETP.NE.AND UP0, UPT, UR45, URZ, UPT ;  /* 0x000000ff2d00728c */ /* 0x000fe2000bf05270 */
[----:B------:R-:W1:Y:S08]  /*1a20*/  S2UR UR45, SR_CgaCtaId ;  /* 0x00000000002d79c3 */ /* 0x000e700000008800 */
[----:B------:R-:W-:Y:S05]  /*1a30*/  BRA.U UP0, `(.L_x_24) ;  /* 0x0000000100347547 */ /* 0x000fea000b800000 */
[----:B------:R-:W2:Y:S01]  /*1a40*/  S2R R0, SR_CgaCtaId ;  /* 0x0000000000007919 */ /* 0x000ea20000008800 */
[----:B------:R-:W-:-:S04]  /*1a50*/  MOV R2, 0x400 ;  /* 0x0000040000027802 */ /* 0x000fc80000000f00 */
[----:B--2---:R-:W-:Y:S02]  /*1a60*/  LEA R0, R0, R2, 0x18 ;  /* 0x0000000200007211 */ /* 0x004fe400078ec0ff */
[----:B------:R-:W-:-:S03]  /*1a70*/  SHF.L.U32 R2, R8, 0x1f, RZ ;  /* 0x0000001f08027819 */ /* 0x000fc600000006ff */
[----:B------:R-:W-:-:S04]  /*1a80*/  IMAD R0, R9, 0x8, R0 ;  /* 0x0000000809007824 */ /* 0x000fc800078e0200 */
[----:B------:R-:W2:Y:S02]  /*1a90*/  SYNCS.PHASECHK.TRANS64.TRYWAIT P0, [R0+URZ+0x1b0], R2 ;  /* 0x0001b002000075a7 */ /* 0x000ea400080011ff */
[----:B--2---:R-:W-:Y:S05]  /*1aa0*/  @!P0 BRA `(.L_x_25) ;  /* 0x0000006400a88947 */ /* 0x004fea0003800000 */
.L_x_126:
[----:B------:R-:W-:Y:S01]  /*1ab0*/  VIADD R9, R9, 0x1 ;  /* 0x0000000109097836 */ /* 0x000fe20000000000 */
[----:B------:R2:W-:Y:S04]  /*1ac0*/  SYNCS.ARRIVE.TRANS64.A1T0 RZ, [R0+URZ+0x1a0], RZ ;  /* 0x0001a0ff00ff79a7 */ /* 0x0005e800081000ff */
[----:B------:R-:W-:-:S04]  /*1ad0*/  ISETP.NE.AND P0, PT, R9, 0x2, PT ;  /* 0x000000020900780c */ /* 0x000fc80003f05270 */
[----:B------:R-:W-:Y:S02]  /*1ae0*/  SEL R9, R9, RZ, P0 ;  /* 0x000000ff09097207 */ /* 0x000fe40000000000 */
[----:B--2---:R-:W-:-:S04]  /*1af0*/  SEL R0, RZ, 0x1, P0 ;  /* 0x00000001ff007807 */ /* 0x004fc80000000000 */
[----:B------:R-:W-:-:S07]  /*1b00*/  LOP3.LUT R8, R8, R0, RZ, 0x3c, !PT ;  /* 0x0000000008087212 */ /* 0x000fce00078e3cff */
.L_x_24:
[----:B------:R-:W-:Y:S01]  /*1b10*/  UMOV UR6, 0x400 ;  /* 0x0000040000067882 */ /* 0x000fe20000000000 */
[----:B------:R-:W-:Y:S01]  /*1b20*/  SHF.L.U32 R0, R12, 0x1f, RZ ;  /* 0x0000001f0c007819 */ /* 0x000fe200000006ff */
[----:B-1----:R-:W-:Y:S02]  /*1b30*/  ULEA UR6, UR45, UR6, 0x18 ;  /* 0x000000062d067291 */ /* 0x002fe4000f8ec0ff */
[----:B------:R-:W-:Y:S02]  /*1b40*/  UISETP.GE.U32.AND UP0, UPT, UR46, 0x7f, UPT ;  /* 0x0000007f2e00788c */ /* 0x000fe4000bf06070 */
[----:B------:R-:W-:Y:S02]  /*1b50*/  ULEA UR4, UR5, UR6, 0x3 ;  /* 0x0000000605047291 */ /* 0x000fe4000f8e18ff */
[----:B------:R-:W-:Y:S02]  /*1b60*/  USHF.L.U32 UR11, UR20, 0x7, URZ ;  /* 0x00000007140b7899 */ /* 0x000fe400080006ff */
[----:B------:R-:W-:Y:S01]  /*1b70*/  ULEA UR35, UR16, UR44, 0x6 ;  /* 0x0000002c10237291 */ /* 0x000fe2000f8e30ff */
[----:B------:R-:W-:-:S04]  /*1b80*/  UMOV UR13, URZ ;  /* 0x000000ff000d7c82 */ /* 0x000fc80008000000 */
[----:B------:R1:W2:Y:S01]  /*1b90*/  SYNCS.PHASECHK.TRANS64.TRYWAIT P0, [UR4+0x88], R0 ;  /* 0x00008800ff0075a7 */ /* 0x0002a20008001104 */
[----:B------:R-:W-:Y:S06]  /*1ba0*/  BRA.U !UP0, `(.L_x_26) ;  /* 0x0000000108bc7547 */ /* 0x000fec000b800000 */
[----:B------:R-:W-:Y:S01]  /*1bb0*/  UMOV UR7, URZ ;  /* 0x000000ff00077c82 */ /* 0x000fe20008000000 */
[----:B------:R-:W-:-:S05]  /*1bc0*/  UMOV UR4, UR5 ;  /* 0x0000000500047c82 */ /* 0x000fca0008000000 */
.L_x_32:
[----:B------:R-:W-:Y:S01]  /*1bd0*/  ULEA UR33, UR4, UR6, 0x3 ;  /* 0x0000000604217291 */ /* 0x000fe2000f8e18ff */
[----:B--2---:R-:W-:Y:S01]  /*1be0*/  @!P3 MOV R2, 0x3000 ;  /* 0x000030000002b802 */ /* 0x004fe20000000f00 */
[----:B--2-4-:R-:W-:Y:S10]  /*1bf0*/  @P0 BRA `(.L_x_27) ;  /* 0x00000000000c0947 */ /* 0x014ff40003800000 */
[----:B------:R-:W-:-:S04]  /*1c00*/  SHF.L.U32 R3, R12, 0x1f, RZ ;  /* 0x0000001f0c037819 */ /* 0x000fc800000006ff */
[----:B------:R-:W2:Y:S02]  /*1c10*/  SYNCS.PHASECHK.TRANS64.TRYWAIT P0, [UR33+0x88], R3 ;  /* 0x00008803ff0075a7 */ /* 0x000ea40008001121 */
[----:B--2---:R-:W-:Y:S05]  /*1c20*/  @!P0 BRA `(.L_x_28) ;  /* 0x00000064005c8947 */ /* 0x004fea0003800000 */
.L_x_27:
[----:B------:R2:W-:Y:S01]  /*1c30*/  @!P3 SYNCS.ARRIVE.TRANS64 RZ, [UR33], R2 ;  /* 0x00000002ffffb9a7 */ /* 0x0005e20008000021 */
[----:B------:R-:W-:-:S04]  /*1c40*/  ULOP3.LUT UR5, UR25, 0x2, URZ, 0xfc, !UPT ;  /* 0x0000000219057892 */ /* 0x000fc8000f8efcff */
[----:B------:R-:W-:-:S09]  /*1c50*/  UISETP.NE.AND UP0, UPT, UR5, 0x2, UPT ;  /* 0x000000020500788c */ /* 0x000fd2000bf05270 */
[----:B------:R-:W-:Y:S05]  /*1c60*/  BRA.U UP0, `(.L_x_29) ;  /* 0x0000000100047547 */ /* 0x000fea000b800000 */
[----:B------:R-:W-:Y:S05]  /*1c70*/  BPT.TRAP 0x1 ;  /* 0x000000040000795c */ /* 0x000fea0000300000 */
.L_x_29:
[----:B------:R-:W-:Y:S04]  /*1c80*/  BSSY.RECONVERGENT B0, `(.L_x_30) ;  /* 0x0000003000007945 */ /* 0x000fe80003800200 */
[----:B------:R-:W-:Y:S05]  /*1c90*/  @P2 BRA `(.L_x_31) ;  /* 0x0000000000042947 */ /* 0x000fea0003800000 */
[----:B------:R-:W-:Y:S05]  /*1ca0*/  BPT.TRAP 0x1 ;  /* 0x000000040000795c */ /* 0x000fea0000300000 */
.L_x_31:
[----:B------:R-:W-:Y:S05]  /*1cb0*/  BSYNC.RECONVERGENT B0 ;  /* 0x0000000000007941 */ /* 0x000fea0003800200 */
.L_x_30:
[----:B------:R-:W-:Y:S02]  /*1cc0*/  UIADD3 UR5, UPT, UPT, UR4, 0x1, URZ ;  /* 0x0000000104057890 */ /* 0x000fe4000fffe0ff */
[----:B------:R-:W-:Y:S02]  /*1cd0*/  ULEA UR32, UR4, UR24, 0xc ;  /* 0x0000001804207291 */ /* 0x000fe4000f8e60ff */
[----:B------:R-:W-:Y:S02]  /*1ce0*/  UISETP.NE.AND UP0, UPT, UR5, 0x11, UPT ;  /* 0x000000110500788c */ /* 0x000fe4000bf05270 */
[----:B------:R-:W-:Y:S02]  /*1cf0*/  UIADD3 UR16, UP1, UPT, UR28, 0x80, URZ ;  /* 0x000000801c107890 */ /* 0x000fe4000ff3e0ff */
[----:B------:R-:W-:Y:S02]  /*1d00*/  USEL UR9, URZ, 0x1, UP0 ;  /* 0x00000001ff097887 */ /* 0x000fe40008000000 */
[----:B------:R-:W-:-:S02]  /*1d10*/  USEL UR5, UR5, URZ, UP0 ;  /* 0x000000ff05057287 */ /* 0x000fc40008000000 */
[----:B------:R-:W-:Y:S02]  /*1d20*/  UIADD3 UR14, UP0, UPT, UR28, 0x180, URZ ;  /* 0x000001801c0e7890 */ /* 0x000fe4000ff1e0ff */
[----:B------:R-:W-:Y:S01]  /*1d30*/  ULEA UR8, UR5, UR6, 0x3 ;  /* 0x0000000605087291 */ /* 0x000fe2000f8e18ff */
[----:B------:R-:W-:Y:S01]  /*1d40*/  LOP3.LUT R12, R12, UR9, RZ, 0x3c, !PT ;  /* 0x000000090c0c7c12 */ /* 0x000fe2000f8e3cff */
[----:B------:R-:W-:Y:S02]  /*1d50*/  USHF.L.U32 UR34, UR7, 0x6, URZ ;  /* 0x0000000607227899 */ /* 0x000fe400080006ff */
[----:B------:R-:W-:Y:S01]  /*1d60*/  UIADD3.X UR17, UPT, UPT, URZ, UR29, URZ, UP1, !UPT ;  /* 0x0000001dff117290 */ /* 0x000fe20008ffe4ff */
[----:B-1----:R-:W-:Y:S01]  /*1d70*/  SHF.L.U32 R0, R12, 0x1f, RZ ;  /* 0x0000001f0c007819 */ /* 0x002fe200000006ff */
[----:B------:R-:W-:Y:S02]  /*1d80*/  UIADD3 UR32, UPT, UPT, UR6, 0x4400, UR32 ;  /* 0x0000440006207890 */ /* 0x000fe4000fffe020 */
[----:B------:R-:W-:Y:S01]  /*1d90*/  UIADD3.X UR15, UPT, UPT, URZ, UR29, URZ, UP0, !UPT ;  /* 0x0000001dff0f7290 */ /* 0x000fe200087fe4ff */
[----:B------:R3:W4:Y:S01]  /*1da0*/  SYNCS.PHASECHK.TRANS64.TRYWAIT P0, [UR8+0x88], R0 ;  /* 0x00008800ff0075a7 */ /* 0x0007220008001108 */
[----:B------:R-:W-:Y:S01]  /*1db0*/  ULEA UR8, UR4, UR6, 0xd ;  /* 0x0000000604087291 */ /* 0x000fe2000f8e68ff */
[----:B------:R-:W-:Y:S01]  /*1dc0*/  UMOV UR13, 0xf0000 ;  /* 0x000f0000000d7882 */ /* 0x000fe20000000000 */
[----:B------:R-:W-:-:S02]  /*1dd0*/  UMOV UR18, 0x0 ;  /* 0x0000000000127882 */ /* 0x000fc40000000000 */
[----:B------:R-:W-:Y:S01]  /*1de0*/  UIADD3 UR8, UPT, UPT, UR8, 0x15400, URZ ;  /* 0x0001540008087890 */ /* 0x000fe2000fffe0ff */
[----:B------:R-:W-:Y:S01]  /*1df0*/  UMOV UR19, 0x10000000 ;  /* 0x1000000000137882 */ /* 0x000fe20000000000 */
[----:B------:R-:W-:Y:S01]  /*1e00*/  UMOV UR12, UR36 ;  /* 0x00000024000c7c82 */ /* 0x000fe20008000000 */
[----:B------:R-:W-:Y:S01]  /*1e10*/  UMOV UR9, UR33 ;  /* 0x0000002100097c82 */ /* 0x000fe20008000000 */
[----:B------:R-:W-:Y:S01]  /*1e20*/  UMOV UR10, UR34 ;  /* 0x00000022000a7c82 */ /* 0x000fe20008000000 */
[----:B------:R1:W-:Y:S01]  /*1e30*/  UTMALDG.3D.MULTICAST [UR32], [UR16], UR13, desc[UR18] ;  /* 0x00001220100073b4 */ /* 0x0003e2000801180d */
[----:B------:R-:W-:Y:S01]  /*1e40*/  UIADD3 UR7, UPT, UPT, UR7, 0x1, URZ ;  /* 0x0000000107077890 */ /* 0x000fe2000fffe0ff */
[----:B------:R-:W-:-:S03]  /*1e50*/  UMOV UR4, UR5 ;  /* 0x0000000500047c82 */ /* 0x000fc60008000000 */
[----:B------:R-:W-:Y:S01]  /*1e60*/  UISETP.NE.AND UP0, UPT, UR7, UR21, UPT ;  /* 0x000000150700728c */ /* 0x000fe2000bf05270 */
[----:B------:R3:W-:Y:S01]  /*1e70*/  UTMALDG.3D [UR8], [UR14], desc[UR18] ;  /* 0x000012080e0075b4 */ /* 0x0007e20008011000 */
[----:B-1----:R-:W-:-:S07]  /*1e80*/  UMOV UR13, UR21 ;  /* 0x00000015000d7c82 */ /* 0x002fce0008000000 */
[----:B---3--:R-:W-:Y:S05]  /*1e90*/  BRA.U UP0, `(.L_x_32) ;  /* 0xfffffffd004c7547 */ /* 0x008fea000b83ffff */
.L_x_26:
[----:B------:R-:W-:Y:S01]  /*1ea0*/  ULEA UR4, UR5, UR6, 0x3 ;  /* 0x0000000605047291 */ /* 0x000fe2000f8e18ff */
[----:B-1----:R-:W-:Y:S01]  /*1eb0*/  SHF.L.U32 R0, R12, 0x1f, RZ ;  /* 0x0000001f0c007819 */ /* 0x002fe200000006ff */
[----:B------:R-:W-:Y:S01]  /*1ec0*/  @!P1 SYNCS.ARRIVE.TRANS64.A1T0 RZ, [UR6+0x138], RZ ;  /* 0x000138ffffff99a7 */ /* 0x000fe20008100006 */
[----:B------:R-:W-:-:S06]  /*1ed0*/  UISETP.GT.AND UP0, UPT, UR41, UR40, UPT ;  /* 0x000000282900728c */ /* 0x000fcc000bf04270 */
[----:B--2-4-:R1:W2:Y:S03]  /*1ee0*/  SYNCS.PHASECHK.TRANS64.TRYWAIT P0, [UR4+0x88], R0 ;  /* 0x00008800ff0075a7 */ /* 0x0142a60008001104 */
[----:B------:R-:W-:Y:S05]  /*1ef0*/  BRA.U !UP0, `(.L_x_33) ;  /* 0x0000000108c07547 */ /* 0x000fea000b800000 */
[----:B------:R-:W-:Y:S01]  /*1f00*/  UIADD3 UR26, UPT, UPT, UR43, UR13, URZ ;  /* 0x0000000d2b1a7290 */ /* 0x000fe2000fffe0ff */
[----:B------:R-:W-:-:S11]  /*1f10*/  UMOV UR4, UR5 ;  /* 0x0000000500047c82 */ /* 0x000fd60008000000 */
.L_x_39:
[----:B------:R-:W-:Y:S01]  /*1f20*/  ULEA UR17, UR4, UR6, 0x3 ;  /* 0x0000000604117291 */ /* 0x000fe2000f8e18ff */
[----:B--2---:R-:W-:Y:S01]  /*1f30*/  @!P3 MOV R2, 0x3000 ;  /* 0x000030000002b802 */ /* 0x004fe20000000f00 */
[----:B--2-4-:R-:W-:Y:S10]  /*1f40*/  @P0 BRA `(.L_x_34) ;  /* 0x00000000000c0947 */ /* 0x014ff40003800000 */
[----:B------:R-:W-:-:S04]  /*1f50*/  SHF.L.U32 R3, R12, 0x1f, RZ ;  /* 0x0000001f0c037819 */ /* 0x000fc800000006ff */
[----:B------:R-:W2:Y:S02]  /*1f60*/  SYNCS.PHASECHK.TRANS64.TRYWAIT P0, [UR17+0x88], R3 ;  /* 0x00008803ff0075a7 */ /* 0x000ea40008001111 */
[----:B--2---:R-:W-:Y:S05]  /*1f70*/  @!P0 BRA `(.L_x_35) ;  /* 0x0000006000a08947 */ /* 0x004fea0003800000 */
.L_x_34:
[----:B------:R2:W-:Y:S01]  /*1f80*/  @!P3 SYNCS.ARRIVE.TRANS64 RZ, [UR17], R2 ;  /* 0x00000002ffffb9a7 */ /* 0x0005e20008000011 */
[----:B------:R-:W-:-:S04]  /*1f90*/  ULOP3.LUT UR5, UR25, 0x2, URZ, 0xfc, !UPT ;  /* 0x0000000219057892 */ /* 0x000fc8000f8efcff */
[----:B------:R-:W-:-:S09]  /*1fa0*/  UISETP.NE.AND UP0, UPT, UR5, 0x2, UPT ;  /* 0x000000020500788c */ /* 0x000fd2000bf05270 */
[----:B------:R-:W-:Y:S05]  /*1fb0*/  BRA.U UP0, `(.L_x_36) ;  /* 0x0000000100047547 */ /* 0x000fea000b800000 */
[----:B------:R-:W-:Y:S05]  /*1fc0*/  BPT.TRAP 0x1 ;  /* 0x000000040000795c */ /* 0x000fea0000300000 */
.L_x_36:
[----:B------:R-:W-:Y:S04]  /*1fd0*/  BSSY.RECONVERGENT B0, `(.L_x_37) ;  /* 0x0000003000007945 */ /* 0x000fe80003800200 */
[----:B------:R-:W-:Y:S05]  /*1fe0*/  @P2 BRA `(.L_x_38) ;  /* 0x0000000000042947 */ /* 0x000fea0003800000 */
[----:B------:R-:W-:Y:S05]  /*1ff0*/  BPT.TRAP 0x1 ;  /* 0x000000040000795c */ /* 0x000fea0000300000 */
.L_x_38:
[----:B------:R-:W-:Y:S05]  /*2000*/  BSYNC.RECONVERGENT B0 ;  /* 0x0000000000007941 */ /* 0x000fea0003800200 */
.L_x_37:
[----:B------:R-:W-:Y:S02]  /*2010*/  UIADD3 UR5, UPT, UPT, UR4, 0x1, URZ ;  /* 0x0000000104057890 */ /* 0x000fe4000fffe0ff */
[----:B------:R-:W-:Y:S02]  /*2020*/  ULEA UR16, UR4, UR24, 0xc ;  /* 0x0000001804107291 */ /* 0x000fe4000f8e60ff */
[----:B------:R-:W-:Y:S02]  /*2030*/  UISETP.NE.AND UP0, UPT, UR5, 0x11, UPT ;  /* 0x000000110500788c */ /* 0x000fe4000bf05270 */
[----:B------:R-:W-:Y:S02]  /*2040*/  UIADD3 UR22, UP1, UPT, UR28, 0x80, URZ ;  /* 0x000000801c167890 */ /* 0x000fe4000ff3e0ff */
[----:B------:R-:W-:Y:S02]  /*2050*/  USEL UR8, URZ, 0x1, UP0 ;  /* 0x00000001ff087887 */ /* 0x000fe40008000000 */
[----:B------:R-:W-:-:S02]  /*2060*/  USEL UR5, UR5, URZ, UP0 ;  /* 0x000000ff05057287 */ /* 0x000fc40008000000 */
[----:B------:R-:W-:Y:S02]  /*2070*/  UIADD3 UR14, UP0, UPT, UR28, 0x180, URZ ;  /* 0x000001801c0e7890 */ /* 0x000fe4000ff1e0ff */
[----:B------:R-:W-:Y:S01]  /*2080*/  LOP3.LUT R12, R12, UR8, RZ, 0x3c, !PT ;  /* 0x000000080c0c7c12 */ /* 0x000fe2000f8e3cff */
[----:B------:R-:W-:Y:S02]  /*2090*/  ULEA UR7, UR5, UR6, 0x3 ;  /* 0x0000000605077291 */ /* 0x000fe4000f8e18ff */
[----:B------:R-:W-:Y:S01]  /*20a0*/  ULEA UR8, UR4, UR6, 0xd ;  /* 0x0000000604087291 */ /* 0x000fe2000f8e68ff */
[----:B-1----:R-:W-:Y:S01]  /*20b0*/  SHF.L.U32 R0, R12, 0x1f, RZ ;  /* 0x0000001f0c007819 */ /* 0x002fe200000006ff */
[----:B------:R-:W-:Y:S02]  /*20c0*/  USHF.L.U32 UR18, UR13, 0x6, URZ ;  /* 0x000000060d127899 */ /* 0x000fe400080006ff */
[----:B------:R-:W-:Y:S02]  /*20d0*/  UIADD3 UR16, UPT, UPT, UR6, 0x4400, UR16 ;  /* 0x0000440006107890 */ /* 0x000fe4000fffe010 */
[----:B------:R-:W-:Y:S01]  /*20e0*/  UIADD3.X UR23, UPT, UPT, URZ, UR29, URZ, UP1, !UPT ;  /* 0x0000001dff177290 */ /* 0x000fe20008ffe4ff */
[----:B------:R3:W4:Y:S01]  /*20f0*/  SYNCS.PHASECHK.TRANS64.TRYWAIT P0, [UR7+0x88], R0 ;  /* 0x00008800ff0075a7 */ /* 0x0007220008001107 */
[----:B------:R-:W-:-:S02]  /*2100*/  UIADD3 UR8, UPT, UPT, UR8, 0x15400, URZ ;  /* 0x0001540008087890 */ /* 0x000fc4000fffe0ff */
[----:B------:R-:W-:Y:S01]  /*2110*/  UIADD3.X UR15, UPT, UPT, URZ, UR29, URZ, UP0, !UPT ;  /* 0x0000001dff0f7290 */ /* 0x000fe200087fe4ff */
[----:B------:R-:W-:Y:S01]  /*2120*/  UMOV UR7, 0xf0000 ;  /* 0x000f000000077882 */ /* 0x000fe20000000000 */
[----:B------:R-:W-:Y:S01]  /*2130*/  UMOV UR30, 0x0 ;  /* 0x00000000001e7882 */ /* 0x000fe20000000000 */
[----:B------:R-:W-:Y:S01]  /*2140*/  UMOV UR31, 0x10000000 ;  /* 0x10000000001f7882 */ /* 0x000fe20000000000 */
[----:B------:R-:W-:Y:S01]  /*2150*/  UMOV UR19, UR35 ;  /* 0x0000002300137c82 */ /* 0x000fe20008000000 */
[----:B------:R-:W-:Y:S01]  /*2160*/  UMOV UR20, UR36 ;  /* 0x0000002400147c82 */ /* 0x000fe20008000000 */
[----:B------:R-:W-:Y:S01]  /*2170*/  UMOV UR12, UR36 ;  /* 0x00000024000c7c82 */ /* 0x000fe20008000000 */
[----:B------:R-:W-:Y:S01]  /*2180*/  UMOV UR9, UR17 ;  /* 0x0000001100097c82 */ /* 0x000fe20008000000 */
[----:B------:R-:W-:Y:S01]  /*2190*/  UMOV UR10, UR18 ;  /* 0x00000012000a7c82 */ /* 0x000fe20008000000 */
[----:B------:R3:W-:Y:S01]  /*21a0*/  UTMALDG.3D.MULTICAST [UR16], [UR22], UR7, desc[UR30] ;  /* 0x00001e10160073b4 */ /* 0x0007e20008011807 */
[----:B------:R-:W-:Y:S01]  /*21b0*/  UIADD3 UR13, UPT, UPT, UR13, 0x1, URZ ;  /* 0x000000010d0d7890 */ /* 0x000fe2000fffe0ff */
[----:B------:R-:W-:-:S03]  /*21c0*/  UMOV UR4, UR5 ;  /* 0x0000000500047c82 */ /* 0x000fc60008000000 */
[----:B------:R-:W-:Y:S01]  /*21d0*/  UISETP.NE.AND UP0, UPT, UR13, UR26, UPT ;  /* 0x0000001a0d00728c */ /* 0x000fe2000bf05270 */
[----:B------:R3:W-:Y:S08]  /*21e0*/  UTMALDG.3D [UR8], [UR14], desc[UR30] ;  /* 0x00001e080e0075b4 */ /* 0x0007f00008011000 */
[----:B---3--:R-:W-:Y:S05]  /*21f0*/  BRA.U UP0, `(.L_x_39) ;  /* 0xfffffffd00487547 */ /* 0x008fea000b83ffff */
.L_x_33:
[C---:B------:R-:W-:Y:S01]  /*2200*/  LEA R3, R11.reuse, UR6, 0x3 ;  /* 0x000000060b037c11 */ /* 0x040fe2000f8e18ff */
[----:B------:R-:W-:Y:S01]  /*2210*/  NOP ;  /* 0x0000000000007918 */ /* 0x000fe20000000000 */
[----:B-1----:R-:W-:Y:S02]  /*2220*/  SHF.L.U32 R0, R10, 0x1f, RZ ;  /* 0x0000001f0a007819 */ /* 0x002fe400000006ff */
[----:B------:R-:W-:Y:S02]  /*2230*/  LEA R4, R11, UR6, 0x4 ;  /* 0x000000060b047c11 */ /* 0x000fe4000f8e20ff */
[----:B--2-4-:R-:W1:Y:S02]  /*2240*/  SYNCS.PHASECHK.TRANS64.TRYWAIT P0, [R3+URZ+0x140], R0 ;  /* 0x00014000030075a7 */ /* 0x014e6400080011ff */
[----:B-1----:R-:W-:Y:S05]  /*2250*/  @!P0 BRA `(.L_x_40) ;  /* 0x0000006000008947 */ /* 0x002fea0003800000 */
.L_x_129:
[----:B------:R-:W2:Y:S01]  /*2260*/  LDS.128 R4, [R4+0x1d0] ;  /* 0x0001d00004047984 */ /* 0x000ea20000000c00 */
[----:B------:R-:W-:Y:S01]  /*2270*/  UISETP.GE.AND UP0, UPT, UR42, 0x1, UPT ;  /* 0x000000012a00788c */ /* 0x000fe2000bf06270 */
[----:B------:R-:W-:Y:S01]  /*2280*/  @!PT LDS RZ, [RZ] ;  /* 0x00000000fffff984 */ /* 0x000fe20000000800 */
[----:B------:R-:W-:Y:S01]  /*2290*/  @!PT LDS RZ, [RZ] ;  /* 0x00000000fffff984 */ /* 0x000fe20000000800 */
[----:B------:R-:W-:Y:S01]  /*22a0*/  @!PT LDS RZ, [RZ] ;  /* 0x00000000fffff984 */ /* 0x000fe20000000800 */
[----:B------:R-:W-:Y:S01]  /*22b0*/  @!PT LDS RZ, [RZ] ;  /* 0x00000000fffff984 */ /* 0x000fe20000000800 */
[----:B------:R3:W-:Y:S06]  /*22c0*/  MEMBAR.ALL.CTA ;  /* 0x0000000000007992 */ /* 0x0007ec0000008000 */
[----:B---3--:R-:W3:Y:S01]  /*22d0*/  FENCE.VIEW.ASYNC.S ;  /* 0x00000000000073c6 */ /* 0x008ee20000000000 */
[----:B--2---:R-:W-:-:S13]  /*22e0*/  LOP3.LUT P0, RZ, R6, 0x1, RZ, 0xc0, !PT ;  /* 0x0000000106ff7812 */ /* 0x004fda000780c0ff */
[----:B---3--:R-:W-:Y:S01]  /*22f0*/  VOTEU.ANY UP1, P0 ;  /* 0x0000000000ff7886 */ /* 0x008fe20000020100 */
[----:B------:R-:W-:-:S13]  /*2300*/  PLOP3.LUT P0, PT, PT, PT, UP1, 0x80, 0x8 ;  /* 0x000000000008781c */ /* 0x000fda0003f0f018 */
[----:B-1----:R-:W-:Y:S02]  /*2310*/  @P0 LOP3.LUT R0, R5, 0xffff, RZ, 0xc0, !PT ;  /* 0x0000ffff05000812 */ /* 0x002fe400078ec0ff */
[----:B------:R-:W-:Y:S02]  /*2320*/  @P0 MOV R2, R4 ;  /* 0x0000000400020202 */ /* 0x000fe40000000f00 */
[----:B------:R-:W-:Y:S01]  /*2330*/  @P0 R2UR UR7, R0 ;  /* 0x00000000000702ca */ /* 0x000fe200000e0000 */
[----:B------:R-:W-:Y:S01]  /*2340*/  VIADD R0, R3, 0x150 ;  /* 0x0000015003007836 */ /* 0x000fe20000000000 */
[----:B------:R-:W-:Y:S02]  /*2350*/  @P0 SHF.R.U32.HI R4, RZ, 0x10, R5 ;  /* 0x00000010ff040819 */ /* 0x000fe40000011605 */
[----:B------:R-:W-:Y:S02]  /*2360*/  @P0 R2UR UR8, R2 ;  /* 0x00000000020802ca */ /* 0x000fe400000e0000 */
[----:B------:R-:W-:-:S02]  /*2370*/  PRMT R0, RZ, 0x654, R0 ;  /* 0x00000654ff007816 */ /* 0x000fc40000000000 */
[----:B------:R-:W-:Y:S02]  /*2380*/  @P0 R2UR UR4, R4 ;  /* 0x00000000040402ca */ /* 0x000fe400000e0000 */
[----:B------:R1:W-:Y:S03]  /*2390*/  SYNCS.ARRIVE.TRANS64.RED.A1T0 RZ, [R0+URZ], RZ ;  /* 0x000000ff00ff79a7 */ /* 0x0003e600081004ff */
[----:B------:R-:W-:-:S04]  /*23a0*/  @UP1 UMOV UR27, UR7 ;  /* 0x00000007001b1c82 */ /* 0x000fc80008000000 */
[----:B------:R-:W-:-:S04]  /*23b0*/  @UP1 UMOV UR37, UR8 ;  /* 0x0000000800251c82 */ /* 0x000fc80008000000 */
[----:B------:R-:W-:Y:S01]  /*23c0*/  @UP1 UMOV UR36, UR4 ;  /* 0x0000000400241c82 */ /* 0x000fe20008000000 */
[----:B------:R-:W-:Y:S05]  /*23d0*/  BRA.U !UP0, `(.L_x_41) ;  /* 0x0000000108d47547 */ /* 0x000fea000b800000 */
[----:B------:R-:W2:Y:S01]  /*23e0*/  LDCU.128 UR12, c[0x0][0xb10] ;  /* 0x00016200ff0c77ac */ /* 0x000ea20008000c00 */
[----:B------:R-:W3:Y:S01]  /*23f0*/  LDCU UR26, c[0x0][0xb20] ;  /* 0x00016400ff1a77ac */ /* 0x000ee20008000800 */
[----:B------:R-:W4:Y:S01]  /*2400*/  LDCU UR20, c[0x0][0xb0c] ;  /* 0x00016180ff1477ac */ /* 0x000f220008000800 */
[----:B------:R-:W1:Y:S01]  /*2410*/  LDCU.64 UR10, c[0x0][0xb28] ;  /* 0x00016500ff0a77ac */ /* 0x000e620008000a00 */
[----:B------:R-:W-:Y:S02]  /*2420*/  UISETP.NE.AND UP3, UPT, UR42, 0x1, UPT ;  /* 0x000000012a00788c */ /* 0x000fe4000bf65270 */
[----:B--2---:R-:W-:Y:S02]  /*2430*/  UIMAD.WIDE.U32 UR16, UR38, UR15, URZ ;  /* 0x0000000f261072a5 */ /* 0x004fe4000f8e00ff */
[----:B------:R-:W-:Y:S02]  /*2440*/  UIMAD.WIDE.U32 UR8, UR39, UR12, URZ ;  /* 0x0000000c270872a5 */ /* 0x000fe4000f8e00ff */
[----:B------:R-:W-:-:S02]  /*2450*/  UISETP.NE.AND UP0, UPT, UR14, 0x1, UPT ;  /* 0x000000010e00788c */ /* 0x000fc4000bf05270 */
[----:B------:R-:W-:Y:S01]  /*2460*/  UIMAD.WIDE.U32 UR22, UR27, UR15, URZ ;  /* 0x0000000f1b1672a5 */ /* 0x000fe2000f8e00ff */
[----:B------:R-:W-:Y:S02]  /*2470*/  UMOV UR16, UR17 ;  /* 0x0000001100107c82 */ /* 0x000fe40008000000 */
[----:B------:R-:W-:Y:S01]  /*2480*/  UMOV UR8, UR9 ;  /* 0x0000000900087c82 */ /* 0x000fe20008000000 */
[----:B---3--:R-:W-:Y:S02]  /*2490*/  USHF.R.U32.HI UR16, URZ, UR26, UR16 ;  /* 0x0000001aff107299 */ /* 0x008fe40008011610 */
[----:B----4-:R-:W-:Y:S02]  /*24a0*/  UISETP.NE.AND UP2, UPT, UR20, 0x1, UPT ;  /* 0x000000011400788c */ /* 0x010fe4000bf45270 */
[----:B------:R-:W-:Y:S02]  /*24b0*/  USHF.R.U32.HI UR8, URZ, UR13, UR8 ;  /* 0x0000000dff087299 */ /* 0x000fe40008011608 */
[----:B------:R-:W-:-:S02]  /*24c0*/  USEL UR7, UR38, UR16, !UP0 ;  /* 0x0000001026077287 */ /* 0x000fc4000c000000 */
[----:B------:R-:W-:Y:S02]  /*24d0*/  USEL UR8, UR39, UR8, !UP2 ;  /* 0x0000000827087287 */ /* 0x000fe4000d000000 */
[----:B-1----:R-:W-:Y:S01]  /*24e0*/  UIMAD.WIDE.U32 UR16, UR7, UR10, URZ ;  /* 0x0000000a071072a5 */ /* 0x002fe2000f8e00ff */
[----:B------:R-:W-:Y:S01]  /*24f0*/  UMOV UR4, UR23 ;  /* 0x0000001700047c82 */ /* 0x000fe20008000000 */
[----:B------:R-:W-:Y:S02]  /*2500*/  UIMAD.WIDE.U32 UR18, UR37, UR12, URZ ;  /* 0x0000000c251272a5 */ /* 0x000fe4000f8e00ff */
[----:B------:R-:W-:-:S03]  /*2510*/  UIMAD.WIDE.U32 UR22, UR8, UR10, URZ ;  /* 0x0000000a081672a5 */ /* 0x000fc6000f8e00ff */
[----:B------:R-:W-:Y:S01]  /*2520*/  UMOV UR16, UR17 ;  /* 0x0000001100107c82 */ /* 0x000fe20008000000 */
[----:B------:R-:W-:Y:S02]  /*2530*/  USHF.R.U32.HI UR4, URZ, UR26, UR4 ;  /* 0x0000001aff047299 */ /* 0x000fe40008011604 */
[----:B------:R-:W-:Y:S01]  /*2540*/  @UP3 USHF.R.U32.HI UR7, URZ, UR11, UR16 ;  /* 0x0000000bff073299 */ /* 0x000fe20008011610 */
[----:B------:R-:W-:Y:S01]  /*2550*/  UMOV UR18, UR19 ;  /* 0x0000001300127c82 */ /* 0x000fe20008000000 */
[----:B------:R-:W-:Y:S01]  /*2560*/  UMOV UR22, UR23 ;  /* 0x0000001700167c82 */ /* 0x000fe20008000000 */
[----:B------:R-:W-:Y:S02]  /*2570*/  USHF.R.U32.HI UR13, URZ, UR13, UR18 ;  /* 0x0000000dff0d7299 */ /* 0x000fe40008011612 */
[----:B------:R-:W-:Y:S02]  /*2580*/  USEL UR4, UR27, UR4, !UP0 ;  /* 0x000000041b047287 */ /* 0x000fe4000c000000 */
[----:B------:R-:W-:-:S02]  /*2590*/  @UP3 USHF.R.U32.HI UR8, URZ, UR11, UR22 ;  /* 0x0000000bff083299 */ /* 0x000fc40008011616 */
[----:B------:R-:W-:Y:S02]  /*25a0*/  UIMAD UR9, UR42, UR7, URZ ;  /* 0x000000072a0972a4 */ /* 0x000fe4000f8e02ff */
[----:B------:R-:W-:Y:S02]  /*25b0*/  USEL UR7, UR37, UR13, !UP2 ;  /* 0x0000000d25077287 */ /* 0x000fe4000d000000 */
[----:B------:R-:W-:Y:S02]  /*25c0*/  UIMAD UR12, UR42, UR8, URZ ;  /* 0x000000082a0c72a4 */ /* 0x000fe4000f8e02ff */
[----:B------:R-:W-:Y:S02]  /*25d0*/  UISETP.GE.AND UP0, UPT, UR4, UR9, UPT ;  /* 0x000000090400728c */ /* 0x000fe4000bf06270 */
[----:B------:R-:W-:Y:S02]  /*25e0*/  UIMAD.WIDE.U32 UR16, UR4, UR10, URZ ;  /* 0x0000000a041072a5 */ /* 0x000fe4000f8e00ff */
[----:B------:R-:W-:-:S02]  /*25f0*/  UISETP.GE.OR UP0, UPT, UR7, UR12, UP0 ;  /* 0x0000000c0700728c */ /* 0x000fc40008706670 */
        /* <DEDUP_REMOVED lines=19> */
.L_x_41:
[----:B------:R-:W2:Y:S02]  /*2730*/  LDCU UR4, c[0x0][0xb30] ;  /* 0x00016600ff0477ac */ /* 0x000ea40008000800 */
[----:B--2---:R-:W-:-:S09]  /*2740*/  UISETP.NE.AND UP0, UPT, UR4, 0x1, UPT ;  /* 0x000000010400788c */ /* 0x004fd2000bf05270 */
[----:B------:R-:W-:Y:S05]  /*2750*/  BRA.U UP0, `(.L_x_42) ;  /* 0x0000000100447547 */ /* 0x000fea000b800000 */
[----:B------:R-:W2:Y:S01]  /*2760*/  LDCU.128 UR12, c[0x0][0xb10] ;  /* 0x00016200ff0c77ac */ /* 0x000ea20008000c00 */
[----:B------:R-:W3:Y:S01]  /*2770*/  LDCU UR16, c[0x0][0xb0c] ;  /* 0x00016180ff1077ac */ /* 0x000ee20008000800 */
[----:B------:R-:W4:Y:S01]  /*2780*/  LDCU UR17, c[0x0][0xb20] ;  /* 0x00016400ff1177ac */ /* 0x000f220008000800 */
[----:B--2---:R-:W-:Y:S02]  /*2790*/  UIMAD.WIDE.U32 UR10, UR37, UR12, URZ ;  /* 0x0000000c250a72a5 */ /* 0x004fe4000f8e00ff */
[----:B------:R-:W-:Y:S02]  /*27a0*/  UIMAD.WIDE.U32 UR8, UR27, UR15, URZ ;  /* 0x0000000f1b0872a5 */ /* 0x000fe4000f8e00ff */
[----:B---3--:R-:W-:Y:S02]  /*27b0*/  UISETP.NE.AND UP2, UPT, UR16, 0x1, UPT ;  /* 0x000000011000788c */ /* 0x008fe4000bf45270 */
[----:B------:R-:W-:Y:S01]  /*27c0*/  UISETP.NE.AND UP0, UPT, UR14, 0x1, UPT ;  /* 0x000000010e00788c */ /* 0x000fe2000bf05270 */
[----:B------:R-:W-:-:S02]  /*27d0*/  UMOV UR7, UR11 ;  /* 0x0000000b00077c82 */ /* 0x000fc40008000000 */
[----:B------:R-:W-:Y:S01]  /*27e0*/  UMOV UR4, UR9 ;  /* 0x0000000900047c82 */ /* 0x000fe20008000000 */
[----:B------:R-:W-:Y:S02]  /*27f0*/  USHF.R.U32.HI UR7, URZ, UR13, UR7 ;  /* 0x0000000dff077299 */ /* 0x000fe40008011607 */
[----:B----4-:R-:W-:Y:S02]  /*2800*/  USHF.R.U32.HI UR4, URZ, UR17, UR4 ;  /* 0x00000011ff047299 */ /* 0x010fe40008011604 */
[----:B------:R-:W-:Y:S02]  /*2810*/  USEL UR7, UR37, UR7, !UP2 ;  /* 0x0000000725077287 */ /* 0x000fe4000d000000 */
[----:B------:R-:W-:-:S04]  /*2820*/  USEL UR4, UR27, UR4, !UP0 ;  /* 0x000000041b047287 */ /* 0x000fc8000c000000 */
[----:B------:R-:W-:Y:S02]  /*2830*/  UIADD3 UR8, UPT, UPT, UR7, -UR4, URZ ;  /* 0x8000000407087290 */ /* 0x000fe4000fffe0ff */
[----:B------:R-:W-:Y:S02]  /*2840*/  UIADD3 UR4, UPT, UPT, -UR7, UR4, URZ ;  /* 0x0000000407047290 */ /* 0x000fe4000fffe1ff */
[----:B------:R-:W-:Y:S02]  /*2850*/  UIMAD UR27, UR8, UR14, UR27 ;  /* 0x0000000e081b72a4 */ /* 0x000fe4000f8e021b */
[----:B------:R-:W-:-:S12]  /*2860*/  UIMAD UR37, UR4, UR16, UR37 ;  /* 0x00000010042572a4 */ /* 0x000fd8000f8e0225 */
.L_x_42:
[----:B------:R-:W-:Y:S01]  /*2870*/  VIADD R11, R11, 0x1 ;  /* 0x000000010b0b7836 */ /* 0x000fe20000000000 */
[----:B------:R-:W-:Y:S01]  /*2880*/  R2UR UR4, R76 ;  /* 0x000000004c0472ca */ /* 0x000fe200000e0000 */
[----:B------:R-:W-:Y:S01]  /*2890*/  UIADD3 UR20, UPT, UPT, UR27, UR63, URZ ;  /* 0x0000003f1b147290 */ /* 0x000fe2000fffe0ff */
[----:B------:R-:W-:Y:S02]  /*28a0*/  PLOP3.LUT P1, PT, PT, PT, PT, 0x80, 0x8 ;  /* 0x000000000008781c */ /* 0x000fe40003f2f070 */
[----:B------:R-:W-:-:S04]  /*28b0*/  ISETP.NE.AND P0, PT, R11, 0x2, PT ;  /* 0x000000020b00780c */ /* 0x000fc80003f05270 */
[----:B-1----:R-:W-:Y:S02]  /*28c0*/  SEL R0, RZ, 0x1, P0 ;  /* 0x00000001ff007807 */ /* 0x002fe40000000000 */
[----:B------:R-:W-:Y:S02]  /*28d0*/  SEL R11, R11, RZ, P0 ;  /* 0x000000ff0b0b7207 */ /* 0x000fe40000000000 */
[----:B------:R-:W-:Y:S01]  /*28e0*/  LOP3.LUT R10, R10, R0, RZ, 0x3c, !PT ;  /* 0x000000000a0a7212 */ /* 0x000fe200078e3cff */
[----:B------:R-:W-:Y:S01]  /*28f0*/  UIADD3 UR16, UPT, UPT, UR37, UR4, URZ ;  /* 0x0000000425107290 */ /* 0x000fe2000fffe0ff */
[----:B------:R-:W-:Y:S11]  /*2900*/  BRA.U UP1, `(.L_x_43) ;  /* 0xfffffff101407547 */ /* 0x000ff6000b83ffff */
[----:B------:R-:W-:Y:S01]  /*2910*/  UIADD3 UR7, UPT, UPT, UR6, 0x88, URZ ;  /* 0x0000008806077890 */ /* 0x000fe2000fffe0ff */
[----:B------:R-:W-:-:S03]  /*2920*/  SHF.L.U32 R2, R12, 0x1f, RZ ;  /* 0x0000001f0c027819 */ /* 0x000fc600000006ff */
[----:B------:R-:W-:-:S09]  /*2930*/  ULEA UR4, UR5, UR7, 0x3 ;  /* 0x0000000705047291 */ /* 0x000fd2000f8e18ff */
[----:B------:R-:W1:Y:S02]  /*2940*/  SYNCS.PHASECHK.TRANS64.TRYWAIT P0, [UR4], R2 ;  /* 0x00000002ff0075a7 */ /* 0x000e640008001104 */
[----:B-1----:R-:W-:Y:S05]  /*2950*/  @!P0 BRA `(.L_x_44) ;  /* 0x0000005800548947 */ /* 0x002fea0003800000 */
.L_x_131:
[----:B------:R-:W-:-:S04]  /*2960*/  UIADD3 UR4, UPT, UPT, UR5, 0x1, URZ ;  /* 0x0000000105047890 */ /* 0x000fc8000fffe0ff */
[----:B------:R-:W-:-:S04]  /*2970*/  UISETP.NE.AND UP0, UPT, UR4, 0x11, UPT ;  /* 0x000000110400788c */ /* 0x000fc8000bf05270 */
[----:B------:R-:W-:Y:S02]  /*2980*/  USEL UR6, URZ, 0x1, UP0 ;  /* 0x00000001ff067887 */ /* 0x000fe40008000000 */
[----:B------:R-:W-:-:S04]  /*2990*/  USEL UR4, UR4, URZ, UP0 ;  /* 0x000000ff04047287 */ /* 0x000fc80008000000 */
[----:B------:R-:W-:Y:S01]  /*29a0*/  ULEA UR5, UR4, UR7, 0x3 ;  /* 0x0000000704057291 */ /* 0x000fe2000f8e18ff */
[----:B-1----:R-:W-:-:S04]  /*29b0*/  LOP3.LUT R2, R12, UR6, RZ, 0x3c, !PT ;  /* 0x000000060c027c12 */ /* 0x002fc8000f8e3cff */
[----:B------:R-:W-:-:S04]  /*29c0*/  SHF.L.U32 R3, R2, 0x1f, RZ ;  /* 0x0000001f02037819 */ /* 0x000fc800000006ff */
[----:B------:R-:W1:Y:S02]  /*29d0*/  SYNCS.PHASECHK.TRANS64.TRYWAIT P0, [UR5], R3 ;  /* 0x00000003ff0075a7 */ /* 0x000e640008001105 */
[----:B-1----:R-:W-:Y:S05]  /*29e0*/  @!P0 BRA `(.L_x_45) ;  /* 0x0000005800488947 */ /* 0x002fea0003800000 */
.L_x_133:
[----:B------:R-:W-:-:S04]  /*29f0*/  UIADD3 UR4, UPT, UPT, UR4, 0x1, URZ ;  /* 0x0000000104047890 */ /* 0x000fc8000fffe0ff */
[----:B------:R-:W-:-:S04]  /*2a00*/  UISETP.NE.AND UP0, UPT, UR4, 0x11, UPT ;  /* 0x000000110400788c */ /* 0x000fc8000bf05270 */
[----:B------:R-:W-:Y:S02]  /*2a10*/  USEL UR6, URZ, 0x1, UP0 ;  /* 0x00000001ff067887 */ /* 0x000fe40008000000 */
[----:B------:R-:W-:-:S04]  /*2a20*/  USEL UR4, UR4, URZ, UP0 ;  /* 0x000000ff04047287 */ /* 0x000fc80008000000 */
[----:B------:R-:W-:Y:S01]  /*2a30*/  ULEA UR5, UR4, UR7, 0x3 ;  /* 0x0000000704057291 */ /* 0x000fe2000f8e18ff */
[----:B------:R-:W-:-:S04]  /*2a40*/  LOP3.LUT R2, R2, UR6, RZ, 0x3c, !PT ;  /* 0x0000000602027c12 */ /* 0x000fc8000f8e3cff */
[----:B-1----:R-:W-:-:S04]  /*2a50*/  SHF.L.U32 R3, R2, 0x1f, RZ ;  /* 0x0000001f02037819 */ /* 0x002fc800000006ff */
[----:B------:R-:W1:Y:S02]  /*2a60*/  SYNCS.PHASECHK.TRANS64.TRYWAIT P0, [UR5], R3 ;  /* 0x00000003ff0075a7 */ /* 0x000e640008001105 */
[----:B-1----:R-:W-:Y:S05]  /*2a70*/  @!P0 BRA `(.L_x_46) ;  /* 0x00000058003c8947 */ /* 0x002fea0003800000 */
.L_x_135:
        /* <DEDUP_REMOVED lines=9> */
.L_x_137:
        /* <DEDUP_REMOVED lines=9> */
.L_x_139:
        /* <DEDUP_REMOVED lines=9> */
.L_x_141:
        /* <DEDUP_REMOVED lines=9> */
.L_x_143:
        /* <DEDUP_REMOVED lines=9> */
.L_x_145:
        /* <DEDUP_REMOVED lines=9> */
.L_x_147:
        /* <DEDUP_REMOVED lines=9> */
.L_x_149:
        /* <DEDUP_REMOVED lines=9> */
.L_x_151:
        /* <DEDUP_REMOVED lines=9> */
.L_x_153:
        /* <DEDUP_REMOVED lines=9> */
.L_x_155:
        /* <DEDUP_REMOVED lines=9> */
.L_x_157:
        /* <DEDUP_REMOVED lines=9> */
.L_x_159:
        /* <DEDUP_REMOVED lines=9> */
.L_x_161:
[----:B------:R-:W-:-:S04]  /*31d0*/  UIADD3 UR4, UPT, UPT, UR4, 0x1, URZ ;  /* 0x0000000104047890 */ /* 0x000fc8000fffe0ff */
[----:B------:R-:W-:-:S04]  /*31e0*/  UISETP.NE.AND UP0, UPT, UR4, 0x11, UPT ;  /* 0x000000110400788c */ /* 0x000fc8000bf05270 */
[----:B------:R-:W-:Y:S02]  /*31f0*/  USEL UR5, URZ, 0x1, UP0 ;  /* 0x00000001ff057887 */ /* 0x000fe40008000000 */
[----:B------:R-:W-:-:S04]  /*3200*/  USEL UR4, UR4, URZ, UP0 ;  /* 0x000000ff04047287 */ /* 0x000fc80008000000 */
[----:B------:R-:W-:Y:S01]  /*3210*/  ULEA UR4, UR4, UR7, 0x3 ;  /* 0x0000000704047291 */ /* 0x000fe2000f8e18ff */
[----:B------:R-:W-:-:S04]  /*3220*/  LOP3.LUT R2, R2, UR5, RZ, 0x3c, !PT ;  /* 0x0000000502027c12 */ /* 0x000fc8000f8e3cff */
[----:B------:R-:W-:Y:S01]  /*3230*/  SHF.L.U32 R2, R2, 0x1f, RZ ;  /* 0x0000001f02027819 */ /* 0x000fe200000006ff */
[----:B-1----:R-:W-:-:S07]  /*3240*/  IMAD.U32 R0, RZ, RZ, UR4 ;  /* 0x00000004ff007e24 */ /* 0x002fce000f8e00ff */
.L_x_60:
[----:B-1----:R1:W2:Y:S02]  /*3250*/  SYNCS.PHASECHK.TRANS64.TRYWAIT P0, [R0+URZ], R2 ;  /* 0x00000002000075a7 */ /* 0x0022a400080011ff */
[----:B--2---:R-:W-:Y:S05]  /*3260*/  @!P0 NANOSLEEP.SYNCS 0x989680 ;  /* 0x009896800000895d */ /* 0x004fea0003900000 */
[----:B------:R-:W2:Y:S02]  /*3270*/  @!P0 SYNCS.PHASECHK.TRANS64 P0, [R0+URZ], R2 ;  /* 0x00000002000085a7 */ /* 0x000ea400080010ff */
[----:B--2---:R-:W-:Y:S05]  /*3280*/  @P0 EXIT ;  /* 0x000000000000094d */ /* 0x004fea0003800000 */
[----:B------:R-:W-:Y:S05]  /*3290*/  BRA `(.L_x_60) ;  /* 0xfffffffc00ec7947 */ /* 0x000fea000383ffff */
.L_x_23:
[----:B------:R-:W-:-:S04]  /*32a0*/  UISETP.NE.AND UP0, UPT, UR45, URZ, UPT ;  /* 0x000000ff2d00728c */ /* 0x000fc8000bf05270 */
[----:B------:R-:W-:-:S09]  /*32b0*/  UISETP.NE.OR UP0, UPT, UR17, 0x1, UP0 ;  /* 0x000000011100788c */ /* 0x000fd20008705670 */
[----:B------:R-:W-:Y:S05]  /*32c0*/  BRA.U UP0, `(.L_x_61) ;  /* 0x0000000500487547 */ /* 0x000fea000b800000 */
[----:B------:R-:W-:Y:S01]  /*32d0*/  ISETP.GE.U32.AND P2, PT, R0, 0x4, PT ;  /* 0x000000040000780c */ /* 0x000fe20003f46070 */
[----:B------:R-:W-:Y:S01]  /*32e0*/  IMAD.MOV.U32 R12, RZ, RZ, 0x1 ;  /* 0x00000001ff0c7424 */ /* 0x000fe200078e00ff */
[----:B------:R-:W-:Y:S02]  /*32f0*/  CS2R R10, SRZ ;  /* 0x00000000000a7805 */ /* 0x000fe4000001ff00 */
[----:B------:R-:W-:Y:S01]  /*3300*/  CS2R R8, SRZ ;  /* 0x0000000000087805 */ /* 0x000fe2000001ff00 */
[----:B------:R-:W-:Y:S01]  /*3310*/  UMOV UR6, 0x400 ;  /* 0x0000040000067882 */ /* 0x000fe20000000000 */
[----:B------:R-:W-:Y:S01]  /*3320*/  UMOV UR5, URZ ;  /* 0x000000ff00057c82 */ /* 0x000fe20008000000 */
[----:B------:R-:W-:-:S12]  /*3330*/  ULEA UR6, UR45, UR6, 0x18 ;  /* 0x000000062d067291 */ /* 0x000fd8000f8ec0ff */
.L_x_65:
[----:B------:R-:W-:Y:S02]  /*3340*/  LEA R2, R8, UR6, 0x3 ;  /* 0x0000000608027c11 */ /* 0x000fe4000f8e18ff */
[----:B------:R-:W-:-:S03]  /*3350*/  SHF.L.U32 R4, R9, 0x1f, RZ ;  /* 0x0000001f09047819 */ /* 0x000fc600000006ff */
[----:B------:R-:W-:Y:S01]  /*3360*/  VIADD R5, R2, 0x1b0 ;  /* 0x000001b002057836 */ /* 0x000fe20000000000 */
[----:B------:R-:W1:Y:S02]  /*3370*/  SYNCS.PHASECHK.TRANS64.TRYWAIT P0, [R2+URZ+0x1a0], R4 ;  /* 0x0001a004020075a7 */ /* 0x000e6400080011ff */
[----:B-1----:R-:W-:Y:S05]  /*3380*/  @!P0 BRA `(.L_x_62) ;  /* 0x0000005400488947 */ /* 0x002fea0003800000 */
.L_x_162:
[----:B------:R-:W-:Y:S01]  /*3390*/  ULEA UR4, UR5, UR6, 0x3 ;  /* 0x0000000605047291 */ /* 0x000fe2000f8e18ff */
[----:B-1----:R-:W-:Y:S01]  /*33a0*/  PRMT R2, RZ, 0x654, R5 ;  /* 0x00000654ff027816 */ /* 0x002fe20000000005 */
[----:B------:R-:W-:Y:S01]  /*33b0*/  @!P2 IMAD.MOV.U32 R4, RZ, RZ, 0x10 ;  /* 0x00000010ff04a424 */ /* 0x000fe200078e00ff */
[----:B------:R-:W-:Y:S01]  /*33c0*/  SHF.L.U32 R5, R12, 0x1f, RZ ;  /* 0x0000001f0c057819 */ /* 0x000fe200000006ff */
[----:B------:R-:W-:Y:S01]  /*33d0*/  UIADD3 UR7, UPT, UPT, UR4, 0x140, URZ ;  /* 0x0000014004077890 */ /* 0x000fe2000fffe0ff */
[----:B------:R1:W-:Y:S05]  /*33e0*/  SYNCS.ARRIVE.TRANS64.RED.A1T0 RZ, [R2+URZ], RZ ;  /* 0x000000ff02ff79a7 */ /* 0x0003ea00081004ff */
[----:B------:R-:W-:Y:S01]  /*33f0*/  IMAD.U32 R6, RZ, RZ, UR7 ;  /* 0x00000007ff067e24 */ /* 0x000fe2000f8e00ff */
[----:B------:R-:W2:Y:S04]  /*3400*/  SYNCS.PHASECHK.TRANS64.TRYWAIT P0, [UR4+0x150], R5 ;  /* 0x00015005ff0075a7 */ /* 0x000ea80008001104 */
[----:B------:R-:W-:Y:S01]  /*3410*/  PRMT R6, R0, 0x654, R6 ;  /* 0x0000065400067816 */ /* 0x000fe20000000006 */
[----:B-12---:R-:W-:Y:S06]  /*3420*/  @!P0 BRA `(.L_x_63) ;  /* 0x0000005400348947 */ /* 0x006fec0003800000 */
.L_x_164:
[----:B------:R-:W-:Y:S01]  /*3430*/  ULEA UR8, UR5, UR6, 0x4 ;  /* 0x0000000605087291 */ /* 0x000fe2000f8e20ff */
[----:B------:R-:W-:Y:S01]  /*3440*/  SEL R3, R6, R3, !P2 ;  /* 0x0000000306037207 */ /* 0x000fe20005000000 */
[----:B------:R-:W-:Y:S01]  /*3450*/  UIADD3 UR9, UPT, UPT, UR4, 0x140, URZ ;  /* 0x0000014004097890 */ /* 0x000fe2000fffe0ff */
[----:B-1----:R-:W-:Y:S01]  /*3460*/  LEA R2, R11, UR6, 0x3 ;  /* 0x000000060b027c11 */ /* 0x002fe2000f8e18ff */
[----:B------:R-:W-:Y:S01]  /*3470*/  UIADD3 UR8, UPT, UPT, UR8, 0x1d0, URZ ;  /* 0x000001d008087890 */ /* 0x000fe2000fffe0ff */
[----:B------:R1:W-:Y:S01]  /*3480*/  @!P2 SYNCS.ARRIVE.TRANS64.RED RZ, [R3+URZ], R4 ;  /* 0x0000000403ffa9a7 */ /* 0x0003e200080004ff */
[----:B------:R-:W-:Y:S01]  /*3490*/  UIADD3 UR4, UPT, UPT, UR5, 0x1, URZ ;  /* 0x0000000105047890 */ /* 0x000fe2000fffe0ff */
[----:B------:R-:W-:-:S03]  /*34a0*/  VIADD R8, R8, 0x1 ;  /* 0x0000000108087836 */ /* 0x000fc60000000000 */
[----:B------:R-:W-:Y:S02]  /*34b0*/  UISETP.NE.AND UP0, UPT, UR4, 0x2, UPT ;  /* 0x000000020400788c */ /* 0x000fe4000bf05270 */
[----:B------:R-:W-:Y:S01]  /*34c0*/  ISETP.NE.AND P0, PT, R8, 0x2, PT ;  /* 0x000000020800780c */ /* 0x000fe20003f05270 */
[----:B------:R-:W-:Y:S06]  /*34d0*/  UGETNEXTWORKID.BROADCAST [UR8], [UR9] ;  /* 0x00000000080073ca */ /* 0x000fec0008000100 */
[----:B------:R-:W-:Y:S02]  /*34e0*/  USEL UR7, URZ, 0x1, UP0 ;  /* 0x00000001ff077887 */ /* 0x000fe40008000000 */
[----:B------:R-:W-:-:S04]  /*34f0*/  USEL UR5, UR4, URZ, UP0 ;  /* 0x000000ff04057287 */ /* 0x000fc80008000000 */
[----:B------:R-:W-:Y:S02]  /*3500*/  LOP3.LUT R12, R12, UR7, RZ, 0x3c, !PT ;  /* 0x000000070c0c7c12 */ /* 0x000fe4000f8e3cff */
[----:B-1----:R-:W-:-:S04]  /*3510*/  SHF.L.U32 R4, R10, 0x1f, RZ ;  /* 0x0000001f0a047819 */ /* 0x002fc800000006ff */
[----:B------:R-:W1:Y:S02]  /*3520*/  SYNCS.PHASECHK.TRANS64.TRYWAIT P1, [R2+URZ+0x140], R4 ;  /* 0x00014004020075a7 */ /* 0x000e6400080211ff */
[----:B-1----:R-:W-:Y:S05]  /*3530*/  @!P1 BRA `(.L_x_64) ;  /* 0x0000005400089947 */ /* 0x002fea0003800000 */
.L_x_165:
[C---:B-1----:R-:W-:Y:S01]  /*3540*/  LEA R4, R11.reuse, UR6, 0x4 ;  /* 0x000000060b047c11 */ /* 0x042fe2000f8e20ff */
[----:B------:R-:W-:Y:S01]  /*3550*/  VIADD R2, R2, 0x150 ;  /* 0x0000015002027836 */ /* 0x000fe20000000000 */
[----:B------:R-:W-:Y:S01]  /*3560*/  SEL R8, R8, RZ, P0 ;  /* 0x000000ff08087207 */ /* 0x000fe20000000000 */
[----:B------:R-:W-:-:S03]  /*3570*/  VIADD R11, R11, 0x1 ;  /* 0x000000010b0b7836 */ /* 0x000fc60000000000 */
[----:B------:R-:W1:Y:S01]  /*3580*/  LDS.128 R4, [R4+0x1d0] ;  /* 0x0001d00004047984 */ /* 0x000e620000000c00 */
[----:B------:R-:W-:Y:S02]  /*3590*/  PRMT R2, RZ, 0x654, R2 ;  /* 0x00000654ff027816 */ /* 0x000fe40000000002 */
[C---:B------:R-:W-:Y:S01]  /*35a0*/  ISETP.NE.AND P1, PT, R11.reuse, 0x2, PT ;  /* 0x000000020b00780c */ /* 0x040fe20003f25270 */
[----:B------:R-:W-:Y:S01]  /*35b0*/  @!PT LDS RZ, [RZ] ;  /* 0x00000000fffff984 */ /* 0x000fe20000000800 */
[----:B------:R-:W-:Y:S01]  /*35c0*/  @!PT LDS RZ, [RZ] ;  /* 0x00000000fffff984 */ /* 0x000fe20000000800 */
[----:B------:R-:W-:Y:S01]  /*35d0*/  @!PT LDS RZ, [RZ] ;  /* 0x00000000fffff984 */ /* 0x000fe20000000800 */
[----:B------:R-:W-:Y:S01]  /*35e0*/  @!PT LDS RZ, [RZ] ;  /* 0x00000000fffff984 */ /* 0x000fe20000000800 */
[----:B------:R2:W-:Y:S06]  /*35f0*/  MEMBAR.ALL.CTA ;  /* 0x0000000000007992 */ /* 0x0005ec0000008000 */
[----:B--2---:R-:W2:Y:S01]  /*3600*/  FENCE.VIEW.ASYNC.S ;  /* 0x00000000000073c6 */ /* 0x004ea20000000000 */
[----:B------:R-:W-:Y:S01]  /*3610*/  SEL R11, R11, RZ, P1 ;  /* 0x000000ff0b0b7207 */ /* 0x000fe20000800000 */
[----:B--2---:R2:W-:Y:S01]  /*3620*/  SYNCS.ARRIVE.TRANS64.RED.A1T0 RZ, [R2+URZ], RZ ;  /* 0x000000ff02ff79a7 */ /* 0x0045e200081004ff */
[----:B-1----:R-:W-:-:S02]  /*3630*/  LOP3.LUT P3, RZ, R6, 0x1, RZ, 0xc0, !PT ;  /* 0x0000000106ff7812 */ /* 0x002fc4000786c0ff */
[----:B------:R-:W-:-:S04]  /*3640*/  SEL R4, RZ, 0x1, P1 ;  /* 0x00000001ff047807 */ /* 0x000fc80000800000 */
[----:B------:R-:W-:Y:S02]  /*3650*/  LOP3.LUT R10, R10, R4, RZ, 0x3c, !PT ;  /* 0x000000040a0a7212 */ /* 0x000fe400078e3cff */
[----:B--2---:R-:W-:-:S04]  /*3660*/  SEL R2, RZ, 0x1, P0 ;  /* 0x00000001ff027807 */ /* 0x004fc80000000000 */
[----:B------:R-:W-:Y:S01]  /*3670*/  LOP3.LUT R9, R9, R2, RZ, 0x3c, !PT ;  /* 0x0000000209097212 */ /* 0x000fe200078e3cff */
[----:B------:R-:W-:Y:S06]  /*3680*/  @P3 BRA `(.L_x_65) ;  /* 0xfffffffc002c3947 */ /* 0x000fec000383ffff */
[----:B------:R-:W-:Y:S01]  /*3690*/  ULEA UR4, UR5, UR6, 0x3 ;  /* 0x0000000605047291 */ /* 0x000fe2000f8e18ff */
[----:B------:R-:W-:-:S08]  /*36a0*/  SHF.L.U32 R2, R12, 0x1f, RZ ;  /* 0x0000001f0c027819 */ /* 0x000fd000000006ff */
[----:B------:R-:W1:Y:S02]  /*36b0*/  SYNCS.PHASECHK.TRANS64 P0, [UR4+0x150], R2 ;  /* 0x00015002ff0075a7 */ /* 0x000e640008001004 */
[----:B-1----:R-:W-:Y:S05]  /*36c0*/  @P0 BRA `(.L_x_66) ;  /* 0x0000000000080947 */ /* 0x002fea0003800000 */
[----:B------:R-:W1:Y:S02]  /*36d0*/  SYNCS.PHASECHK.TRANS64.TRYWAIT P0, [UR4+0x150], R2 ;  /* 0x00015002ff0075a7 */ /* 0x000e640008001104 */
[----:B-1----:R-:W-:Y:S05]  /*36e0*/  @!P0 BRA `(.L_x_67) ;  /* 0x0000005000b08947 */ /* 0x002fea0003800000 */
.L_x_66:
[----:B------:R-:W-:-:S04]  /*36f0*/  UIADD3 UR7, UPT, UPT, UR5, 0x1, URZ ;  /* 0x0000000105077890 */ /* 0x000fc8000fffe0ff */
[----:B------:R-:W-:-:S04]  /*3700*/  UISETP.NE.AND UP0, UPT, UR7, 0x2, UPT ;  /* 0x000000020700788c */ /* 0x000fc8000bf05270 */
[----:B------:R-:W-:Y:S02]  /*3710*/  USEL UR8, URZ, 0x1, UP0 ;  /* 0x00000001ff087887 */ /* 0x000fe40008000000 */
[----:B------:R-:W-:-:S04]  /*3720*/  USEL UR7, UR7, URZ, UP0 ;  /* 0x000000ff07077287 */ /* 0x000fc80008000000 */
[----:B------:R-:W-:Y:S01]  /*3730*/  ULEA UR7, UR7, UR6, 0x3 ;  /* 0x0000000607077291 */ /* 0x000fe2000f8e18ff */
[----:B-1----:R-:W-:-:S04]  /*3740*/  LOP3.LUT R2, R12, UR8, RZ, 0x3c, !PT ;  /* 0x000000080c027c12 */ /* 0x002fc8000f8e3cff */
[----:B------:R-:W-:-:S04]  /*3750*/  SHF.L.U32 R0, R2, 0x1f, RZ ;  /* 0x0000001f02007819 */ /* 0x000fc800000006ff */
[----:B------:R-:W1:Y:S02]  /*3760*/  SYNCS.PHASECHK.TRANS64 P0, [UR7+0x150], R0 ;  /* 0x00015000ff0075a7 */ /* 0x000e640008001007 */
[----:B-1----:R-:W-:Y:S05]  /*3770*/  @P0 EXIT ;  /* 0x000000000000094d */ /* 0x002fea0003800000 */
[----:B------:R-:W-:Y:S02]  /*3780*/  SHF.L.U32 R2, R2, 0x1f, RZ ;  /* 0x0000001f02027819 */ /* 0x000fe400000006ff */
[----:B------:R-:W-:-:S07]  /*3790*/  MOV R0, UR7 ;  /* 0x0000000700007c02 */ /* 0x000fce0008000f00 */
.L_x_68:
[----:B-1----:R1:W2:Y:S02]  /*37a0*/  SYNCS.PHASECHK.TRANS64.TRYWAIT P0, [R0+URZ+0x150], R2 ;  /* 0x00015002000075a7 */ /* 0x0022a400080011ff */
[----:B--2---:R-:W-:Y:S05]  /*37b0*/  @!P0 NANOSLEEP.SYNCS 0x989680 ;  /* 0x009896800000895d */ /* 0x004fea0003900000 */
[----:B------:R-:W2:Y:S02]  /*37c0*/  @!P0 SYNCS.PHASECHK.TRANS64 P0, [R0+URZ+0x150], R2 ;  /* 0x00015002000085a7 */ /* 0x000ea400080010ff */
[----:B--2---:R-:W-:Y:S05]  /*37d0*/  @P0 EXIT ;  /* 0x000000000000094d */ /* 0x004fea0003800000 */
[----:B------:R-:W-:Y:S05]  /*37e0*/  BRA `(.L_x_68) ;  /* 0xfffffffc00ec7947 */ /* 0x000fea000383ffff */
.L_x_61:
[----:B------:R-:W-:Y:S05]  /*37f0*/  BRA.U UP4, `(.L_x_69) ;  /* 0x0000000d049c7547 */ /* 0x000fea000b800000 */
[----:B------:R-:W-:Y:S01]  /*3800*/  UMOV UR4, 0x40 ;  /* 0x0000004000047882 */ /* 0x000fe20000000000 */
[----:B------:R-:W-:Y:S01]  /*3810*/  NOP ;  /* 0x0000000000007918 */ /* 0x000fe20000000000 */
[----:B------:R-:W-:Y:S01]  /*3820*/  ULEA UR5, UR45, UR4, 0x18 ;  /* 0x000000042d057291 */ /* 0x000fe2000f8ec0ff */
[----:B------:R-:W-:Y:S02]  /*3830*/  UMOV UR6, 0x400 ;  /* 0x0000040000067882 */ /* 0x000fe40000000000 */
[----:B------:R-:W-:-:S06]  /*3840*/  ULEA UR6, UR45, UR6, 0x18 ;  /* 0x000000062d067291 */ /* 0x000fcc000f8ec0ff */
[----:B------:R-:W1:Y:S02]  /*3850*/  LDS.U8 R0, [UR5+0x1c] ;  /* 0x00001c05ff007984 */ /* 0x000e640008000000 */
[----:B-1----:R-:W-:-:S13]  /*3860*/  ISETP.NE.AND P0, PT, R0, RZ, PT ;  /* 0x000000ff0000720c */ /* 0x002fda0003f05270 */
[----:B------:R-:W-:Y:S05]  /*3870*/  @P0 BRA `(.L_x_70) ;  /* 0x0000000000580947 */ /* 0x000fea0003800000 */
[----:B------:R-:W-:-:S13]  /*3880*/  ELECT P0, URZ, PT ;  /* 0x0000000000ff782f */ /* 0x000fda0003800000 */
[----:B------:R-:W-:Y:S05]  /*3890*/  @!P0 BRA `(.L_x_71) ;  /* 0x0000000000608947 */ /* 0x000fea0003800000 */
[----:B------:R-:W-:Y:S01]  /*38a0*/  UMOV UR4, 0x10 ;  /* 0x0000001000047882 */ /* 0x000fe20000000000 */
[----:B------:R-:W-:Y:S01]  /*38b0*/  HFMA2 R0, -RZ, RZ, 0, 5.9604644775390625e-08 ;  /* 0x00000001ff007431 */ /* 0x000fe200000001ff */
[----:B------:R-:W-:-:S03]  /*38c0*/  MOV R3, 0xffff ;  /* 0x0000ffff00037802 */ /* 0x000fc60000000f00 */
[----:B------:R-:W-:Y:S04]  /*38d0*/  DEPBAR.LE SB1, 0x36 ;  /* 0x00009d800000791a */ /* 0x000fe80000000000 */
[----:B------:R-:W1:Y:S02]  /*38e0*/  UTCATOMSWS.FIND_AND_SET.ALIGN UP0, UR4, UR4 ;  /* 0x00000004000475e3 */ /* 0x000e640008000800 */
[----:B-1----:R-:W-:Y:S01]  /*38f0*/  MOV R4, UR4 ;  /* 0x0000000400047c02 */ /* 0x002fe20008000f00 */
[----:B------:R-:W-:Y:S06]  /*3900*/  BRA.U UP0, `(.L_x_72) ;  /* 0x0000000100187547 */ /* 0x000fec000b800000 */
.L_x_73:
[----:B------:R-:W-:Y:S05]  /*3910*/  NANOSLEEP 0x64 ;  /* 0x000000640000795d */ /* 0x000fea0003800000 */
[----:B------:R-:W-:-:S05]  /*3920*/  UMOV UR4, 0x10 ;  /* 0x0000001000047882 */ /* 0x000fca0000000000 */
[----:B------:R-:W-:Y:S04]  /*3930*/  DEPBAR.LE SB1, 0x36 ;  /* 0x00009d800000791a */ /* 0x000fe80000000000 */
[----:B------:R-:W1:Y:S02]  /*3940*/  UTCATOMSWS.FIND_AND_SET.ALIGN UP0, UR4, UR4 ;  /* 0x00000004000475e3 */ /* 0x000e640008000800 */
[----:B-1----:R-:W-:Y:S01]  /*3950*/  MOV R4, UR4 ;  /* 0x0000000400047c02 */ /* 0x002fe20008000f00 */
[----:B------:R-:W-:Y:S05]  /*3960*/  BRA.U !UP0, `(.L_x_73) ;  /* 0xfffffffd08e87547 */ /* 0x000fea000b83ffff */
.L_x_72:
[-C--:B------:R-:W-:Y:S02]  /*3970*/  SHF.L.U32 R3, R3, R4.reuse, RZ ;  /* 0x0000000403037219 */ /* 0x080fe400000006ff */
[----:B------:R-:W-:Y:S01]  /*3980*/  SHF.L.U32 R0, R0, R4, RZ ;  /* 0x0000000400007219 */ /* 0x000fe200000006ff */
[----:B------:R-:W-:Y:S02]  /*3990*/  IMAD.SHL.U32 R4, R4, 0x20, RZ ;  /* 0x0000002004047824 */ /* 0x000fe400078e00ff */
[----:B------:R1:W-:Y:S04]  /*39a0*/  ATOMS.OR RZ, [UR5+0x14], R3 ;  /* 0x00001403ffff798c */ /* 0x0003e8000b000005 */
[----:B------:R1:W-:Y:S04]  /*39b0*/  ATOMS.OR RZ, [UR5+0x18], R0 ;  /* 0x00001800ffff798c */ /* 0x0003e8000b000005 */
[----:B------:R1:W-:Y:S01]  /*39c0*/  STS [UR6+0x1f0], R4 ;  /* 0x0001f004ff007988 */ /* 0x0003e20008000806 */
[----:B------:R-:W-:Y:S05]  /*39d0*/  BRA `(.L_x_71) ;  /* 0x0000000000107947 */ /* 0x000fea0003800000 */
.L_x_70:
[----:B------:R-:W-:Y:S02]  /*39e0*/  MOV R0, 0xffffffff ;  /* 0xffffffff00007802 */ /* 0x000fe40000000f00 */
[----:B------:R-:W-:-:S03]  /*39f0*/  MOV R4, 0x3a20 ;  /* 0x00003a2000047802 */ /* 0x000fc60000000f00 */
[----:B------:R1:W-:Y:S04]  /*3a00*/  STS [UR6+0x1f0], R0 ;  /* 0x0001f000ff007988 */ /* 0x0003e80008000806 */
[----:B-1---5:R-:W-:Y:S05]  /*3a10*/  CALL.REL.NOINC `($__internal_1_$__cuda_sm10x_tcgen05_guardrail_trap_phase_invalid_during_alloc) ;  /* 0x0000005400707944 */ /* 0x022fea0003c00000 */
.L_x_71:
[----:B------:R-:W-:Y:S05]  /*3a20*/  WARPSYNC.ALL ;  /* 0x0000000000007948 */ /* 0x000fea0003800000 */
[----:B------:R-:W2:Y:S01]  /*3a30*/  S2UR UR4, SR_CgaCtaId ;  /* 0x00000000000479c3 */ /* 0x000ea20000008800 */
[----:B------:R-:W-:Y:S01]  /*3a40*/  UMOV UR17, 0x400 ;  /* 0x0000040000117882 */ /* 0x000fe20000000000 */
[----:B------:R-:W-:-:S06]  /*3a50*/  NOP ;  /* 0x0000000000007918 */ /* 0x000fcc0000000000 */
[----:B------:R-:W-:Y:S06]  /*3a60*/  BAR.ARV 0x6, 0xa0 ;  /* 0x0182800000007b1d */ /* 0x000fec0000002000 */
[----:B------:R-:W3:Y:S01]  /*3a70*/  LDCU UR5, c[0x0][0x38c] ;  /* 0x00007180ff0577ac */ /* 0x000ee20008000800 */
[----:B------:R-:W-:Y:S01]  /*3a80*/  LOP3.LUT R2, R2, 0xffff, RZ, 0xc0, !PT ;  /* 0x0000ffff02027812 */ /* 0x000fe200078ec0ff */
[----:B------:R-:W-:Y:S01]  /*3a90*/  IMAD.MOV.U32 R11, RZ, RZ, 0x1 ;  /* 0x00000001ff0b7424 */ /* 0x000fe200078e00ff */
[----:B------:R-:W-:Y:S01]  /*3aa0*/  CS2R R8, SRZ ;  /* 0x0000000000087805 */ /* 0x000fe2000001ff00 */
[----:B------:R-:W4:Y:S01]  /*3ab0*/  LDCU UR8, c[0x0][0x38c] ;  /* 0x00007180ff0877ac */ /* 0x000f220008000800 */
[----:B------:R-:W-:Y:S01]  /*3ac0*/  R2UR UR19, R2 ;  /* 0x00000000021372ca */ /* 0x000fe200000e0000 */
[----:B------:R-:W-:Y:S01]  /*3ad0*/  IMAD.MOV.U32 R10, RZ, RZ, RZ ;  /* 0x000000ffff0a7224 */ /* 0x000fe200078e00ff */
[----:B------:R-:W-:Y:S01]  /*3ae0*/  UMOV UR22, URZ ;  /* 0x000000ff00167c82 */ /* 0x000fe20008000000 */
[----:B------:R-:W-:Y:S01]  /*3af0*/  UMOV UR14, URZ ;  /* 0x000000ff000e7c82 */ /* 0x000fe20008000000 */
[----:B--2---:R-:W-:Y:S01]  /*3b00*/  ULEA UR17, UR4, UR17, 0x18 ;  /* 0x0000001104117291 */ /* 0x004fe2000f8ec0ff */
[----:B------:R-:W-:Y:S01]  /*3b10*/  UMOV UR26, 0x0 ;  /* 0x00000000001a7882 */ /* 0x000fe20000000000 */
[----:B------:R-:W-:-:S02]  /*3b20*/  UMOV UR27, 0x42004a0 ;  /* 0x042004a0001b7882 */ /* 0x000fc40000000000 */
[----:B------:R-:W-:Y:S02]  /*3b30*/  UIADD3 UR6, UPT, UPT, UR17, 0x4400, URZ ;  /* 0x0000440011067890 */ /* 0x000fe4000fffe0ff */
[----:B------:R-:W-:Y:S02]  /*3b40*/  UIADD3 UR7, UPT, UPT, UR17, 0x15400, URZ ;  /* 0x0001540011077890 */ /* 0x000fe4000fffe0ff */
[----:B---3--:R-:W-:Y:S01]  /*3b50*/  UIADD3 UR5, UPT, UPT, UR5, 0x3f, URZ ;  /* 0x0000003f05057890 */ /* 0x008fe2000fffe0ff */
[----:B-1----:R-:W1:Y:S01]  /*3b60*/  LDS R0, [UR17+0x1f0] ;  /* 0x0001f011ff007984 */ /* 0x002e620008000800 */
[----:B------:R-:W-:Y:S02]  /*3b70*/  USHF.R.U32.HI UR6, URZ, 0x4, UR6 ;  /* 0x00000004ff067899 */ /* 0x000fe40008011606 */
[----:B------:R-:W-:Y:S02]  /*3b80*/  USHF.R.S32.HI UR4, URZ, 0x1f, UR5 ;  /* 0x0000001fff047899 */ /* 0x000fe40008011405 */
[----:B------:R-:W-:-:S02]  /*3b90*/  ULOP3.LUT UR6, UR6, 0x3fff, URZ, 0xc0, !UPT ;  /* 0x00003fff06067892 */ /* 0x000fc4000f8ec0ff */
[----:B------:R-:W-:Y:S02]  /*3ba0*/  ULEA.HI UR4, UR4, UR5, URZ, 0x6 ;  /* 0x0000000504047291 */ /* 0x000fe4000f8f30ff */
[----:B------:R-:W-:Y:S02]  /*3bb0*/  USHF.R.U32.HI UR5, URZ, 0x4, UR7 ;  /* 0x00000004ff057899 */ /* 0x000fe40008011607 */
[----:B------:R-:W-:Y:S02]  /*3bc0*/  USHF.R.S32.HI UR28, URZ, 0x6, UR4 ;  /* 0x00000006ff1c7899 */ /* 0x000fe40008011404 */
[----:B------:R-:W-:Y:S02]  /*3bd0*/  ULOP3.LUT UR5, UR5, 0x3fff, URZ, 0xc0, !UPT ;  /* 0x00003fff05057892 */ /* 0x000fe4000f8ec0ff */
[----:B------:R-:W-:Y:S02]  /*3be0*/  UISETP.LT.AND UP0, UPT, UR28, 0x1, UPT ;  /* 0x000000011c00788c */ /* 0x000fe4000bf01270 */
[----:B------:R-:W-:-:S02]  /*3bf0*/  ULOP3.LUT UR20, UR6, 0x10000, URZ, 0xfc, !UPT ;  /* 0x0001000006147892 */ /* 0x000fc4000f8efcff */
[----:B------:R-:W-:Y:S02]  /*3c00*/  USEL UR29, UR28, 0x1, !UP0 ;  /* 0x000000011c1d7887 */ /* 0x000fe4000c000000 */
[----:B------:R-:W-:Y:S02]  /*3c10*/  ULOP3.LUT UR21, UR5, 0x10000, URZ, 0xfc, !UPT ;  /* 0x0001000005157892 */ /* 0x000fe4000f8efcff */
[----:B------:R-:W-:Y:S02]  /*3c20*/  UIADD3 UR29, UPT, UPT, -UR29, URZ, URZ ;  /* 0x000000ff1d1d7290 */ /* 0x000fe4000fffe1ff */
[----:B----4-:R-:W-:Y:S01]  /*3c30*/  UISETP.GE.AND UP4, UPT, UR8, 0x1, UPT ;  /* 0x000000010800788c */ /* 0x010fe2000bf86270 */
[----:B------:R-:W-:Y:S01]  /*3c40*/  UMOV UR24, 0x0 ;  /* 0x0000000000187882 */ /* 0x000fe20000000000 */
[----:B------:R-:W-:Y:S01]  /*3c50*/  UMOV UR25, 0x42004a0 ;  /* 0x042004a000197882 */ /* 0x000fe20000000000 */
[----:B-1----:R-:W-:-:S15]  /*3c60*/  R2UR UR30, R0 ;  /* 0x00000000001e72ca */ /* 0x002fde00000e0000 */
.L_x_80:
[----:B------:R-:W-:Y:S02]  /*3c70*/  LEA R0, R10, UR17, 0x3 ;  /* 0x000000110a007c11 */ /* 0x000fe4000f8e18ff */
[----:B------:R-:W-:Y:S02]  /*3c80*/  SHF.L.U32 R2, R9, 0x1f, RZ ;  /* 0x0000001f09027819 */ /* 0x000fe400000006ff */
[----:B------:R-:W-:Y:S01]  /*3c90*/  PLOP3.LUT P0, PT, PT, PT, UP4, 0x80, 0x8 ;  /* 0x000000000008781c */ /* 0x000fe20003f0f048 */
[----:B------:R-:W-:Y:S01]  /*3ca0*/  VIADD R3, R0, 0x150 ;  /* 0x0000015000037836 */ /* 0x000fe20000000000 */
[----:B-1----:R-:W1:Y:S02]  /*3cb0*/  SYNCS.PHASECHK.TRANS64.TRYWAIT P1, [R0+URZ+0x140], R2 ;  /* 0x00014002000075a7 */ /* 0x002e6400080211ff */
[----:B-1-3--:R-:W-:Y:S09]  /*3cc0*/  @!P1 BRA `(.L_x_74) ;  /* 0x0000004c00509947 */ /* 0x00aff20003800000 */
.L_x_167:
[----:B------:R-:W-:Y:S01]  /*3cd0*/  LEA R4, R10, UR17, 0x4 ;  /* 0x000000110a047c11 */ /* 0x000fe2000f8e20ff */
[----:B------:R-:W-:Y:S01]  /*3ce0*/  @UP4 ULEA UR4, UR14, UR17, 0x3 ;  /* 0x000000110e044291 */ /* 0x000fe2000f8e18ff */
[----:B------:R-:W-:Y:S01]  /*3cf0*/  PLOP3.LUT P2, PT, PT, PT, PT, 0x80, 0x8 ;  /* 0x000000000008781c */ /* 0x000fe20003f4f070 */
[----:B------:R-:W-:Y:S01]  /*3d00*/  ULEA UR23, UR22, UR17, 0x3 ;  /* 0x0000001116177291 */ /* 0x000fe2000f8e18ff */
[----:B------:R-:W-:Y:S02]  /*3d10*/  PRMT R3, RZ, 0x654, R3 ;  /* 0x00000654ff037816 */ /* 0x000fe40000000003 */
[----:B------:R-:W2:Y:S01]  /*3d20*/  LDS.128 R4, [R4+0x1d0] ;  /* 0x0001d00004047984 */ /* 0x000ea20000000c00 */
[----:B-1----:R-:W-:Y:S02]  /*3d30*/  @P0 SHF.L.U32 R2, R8, 0x1f, RZ ;  /* 0x0000001f08020819 */ /* 0x002fe400000006ff */
[----:B------:R-:W-:Y:S01]  /*3d40*/  SHF.L.U32 R0, R11, 0x1f, RZ ;  /* 0x0000001f0b007819 */ /* 0x000fe200000006ff */
[----:B------:R-:W-:Y:S01]  /*3d50*/  @!PT LDS RZ, [RZ] ;  /* 0x00000000fffff984 */ /* 0x000fe20000000800 */
[----:B------:R-:W-:Y:S01]  /*3d60*/  @!PT LDS RZ, [RZ] ;  /* 0x00000000fffff984 */ /* 0x000fe20000000800 */
[----:B------:R-:W-:Y:S01]  /*3d70*/  @!PT LDS RZ, [RZ] ;  /* 0x00000000fffff984 */ /* 0x000fe20000000800 */
[----:B------:R-:W-:Y:S01]  /*3d80*/  @!PT LDS RZ, [RZ] ;  /* 0x00000000fffff984 */ /* 0x000fe20000000800 */
[----:B------:R1:W-:Y:S06]  /*3d90*/  MEMBAR.ALL.CTA ;  /* 0x0000000000007992 */ /* 0x0003ec0000008000 */
[----:B-1----:R-:W1:Y:S02]  /*3da0*/  FENCE.VIEW.ASYNC.S ;  /* 0x00000000000073c6 */ /* 0x002e640000000000 */
[----:B-1----:R1:W-:Y:S01]  /*3db0*/  SYNCS.ARRIVE.TRANS64.RED.A1T0 RZ, [R3+URZ], RZ ;  /* 0x000000ff03ff79a7 */ /* 0x0023e200081004ff */
[----:B------:R1:W3:Y:S01]  /*3dc0*/  @P0 SYNCS.PHASECHK.TRANS64.TRYWAIT P2, [UR4], R2 ;  /* 0x00000002ff0005a7 */ /* 0x0002e20008041104 */
[----:B------:R-:W-:Y:S01]  /*3dd0*/  ULEA.HI UR4, UR22, UR22, URZ, 0x1 ;  /* 0x0000001616047291 */ /* 0x000fe2000f8f08ff */
[----:B--2---:R-:W-:-:S03]  /*3de0*/  LOP3.LUT P1, RZ, R6, 0x1, RZ, 0xc0, !PT ;  /* 0x0000000106ff7812 */ /* 0x004fc6000782c0ff */
[----:B------:R-:W-:Y:S02]  /*3df0*/  USHF.L.U32 UR18, UR4, 0x6, URZ ;  /* 0x0000000604127899 */ /* 0x000fe400080006ff */
[----:B------:R-:W-:Y:S02]  /*3e00*/  ULOP3.LUT UR4, UR4, 0xffe, URZ, 0xc0, !UPT ;  /* 0x00000ffe04047892 */ /* 0x000fe4000f8ec0ff */
[----:B------:R-:W-:Y:S02]  /*3e10*/  ULOP3.LUT UR18, UR18, 0xffffff80, URZ, 0xc0, !UPT ;  /* 0xffffff8012127892 */ /* 0x000fe4000f8ec0ff */
[----:B------:R-:W-:Y:S02]  /*3e20*/  UIADD3 UR4, UPT, UPT, -UR4, UR22, URZ ;  /* 0x0000001604047290 */ /* 0x000fe4000fffe1ff */
[----:B------:R-:W-:Y:S01]  /*3e30*/  UIADD3 UR18, UPT, UPT, UR30, UR18, URZ ;  /* 0x000000121e127290 */ /* 0x000fe2000fffe0ff */
[----:B------:R-:W2:Y:S03]  /*3e40*/  SYNCS.PHASECHK.TRANS64.TRYWAIT P0, [UR23+0x180], R0 ;  /* 0x00018000ff0075a7 */ /* 0x000ea60008001117 */
[----:B------:R-:W-:Y:S01]  /*3e50*/  ULEA UR18, UR4, UR18, 0x14 ;  /* 0x0000001204127291 */ /* 0x000fe2000f8ea0ff */
[----:B-123--:R-:W-:Y:S11]  /*3e60*/  @!P0 BRA `(.L_x_75) ;  /* 0x0000004800fc8947 */ /* 0x00eff60003800000 */
.L_x_169:
[----:B------:R-:W-:Y:S01]  /*3e70*/  IADD3 R10, PT, PT, R10, 0x1, RZ ;  /* 0x000000010a0a7810 */ /* 0x000fe20007ffe0ff */
[----:B------:R-:W-:Y:S06]  /*3e80*/  BRA.U !UP4, `(.L_x_76) ;  /* 0x000000010c987547 */ /* 0x000fec000b800000 */
[----:B------:R-:W-:Y:S01]  /*3e90*/  UPLOP3.LUT UP2, UPT, UPT, UPT, UPT, 0x40, 0x4 ;  /* 0x000000000004789c */ /* 0x000fe20003f4e870 */
[----:B------:R-:W-:Y:S01]  /*3ea0*/  UMOV UR16, UR29 ;  /* 0x0000001d00107c82 */ /* 0x000fe20008000000 */
[----:B------:R-:W-:Y:S01]  /*3eb0*/  UMOV UR15, UR28 ;  /* 0x0000001c000f7c82 */ /* 0x000fe20008000000 */
[----:B------:R-:W-:-:S08]  /*3ec0*/  UMOV UR6, UR14 ;  /* 0x0000000e00067c82 */ /* 0x000fd00008000000 */
.L_x_79:
[----:B------:R-:W-:Y:S02]  /*3ed0*/  UIADD3 UR16, UPT, UPT, UR16, 0x1, URZ ;  /* 0x0000000110107890 */ /* 0x000fe4000fffe0ff */
[----:B--2---:R-:W-:Y:S02]  /*3ee0*/  ULEA UR5, UR6, UR17, 0x3 ;  /* 0x0000001106057291 */ /* 0x004fe4000f8e18ff */
[----:B------:R-:W-:Y:S01]  /*3ef0*/  UISETP.NE.AND UP3, UPT, UR16, URZ, UPT ;  /* 0x000000ff1000728c */ /* 0x000fe2000bf65270 */
[----:B---3--:R-:W-:Y:S10]  /*3f00*/  @P2 BRA `(.L_x_77) ;  /* 0x00000000000c2947 */ /* 0x008ff40003800000 */
[----:B-1----:R-:W-:Y:S04]  /*3f10*/  SHF.L.U32 R2, R8, 0x1f, RZ ;  /* 0x0000001f08027819 */ /* 0x002fe800000006ff */
[----:B------:R-:W1:Y:S02]  /*3f20*/  SYNCS.PHASECHK.TRANS64.TRYWAIT P0, [UR5], R2 ;  /* 0x00000002ff0075a7 */ /* 0x000e640008001105 */
[----:B-1----:R-:W-:Y:S05]  /*3f30*/  @!P0 BRA `(.L_x_78) ;  /* 0x0000004800e08947 */ /* 0x002fea0003800000 */
.L_x_77:
[----:B------:R-:W-:Y:S01]  /*3f40*/  UISETP.NE.AND UP0, UPT, UR15, 0x1, UPT ;  /* 0x000000010f00788c */ /* 0x000fe2000bf05270 */
[----:B------:R-:W-:Y:S01]  /*3f50*/  PLOP3.LUT P2, PT, PT, PT, PT, 0x80, 0x8 ;  /* 0x000000000008781c */ /* 0x000fe20003f4f070 */
[----:B------:R-:W-:Y:S02]  /*3f60*/  UIADD3 UR4, UPT, UPT, UR6, 0x1, URZ ;  /* 0x0000000106047890 */ /* 0x000fe4000fffe0ff */
[----:B------:R-:W-:Y:S02]  /*3f70*/  ULEA UR12, UR6, UR21, 0x9 ;  /* 0x00000015060c7291 */ /* 0x000fe4000f8e48ff */
[----:B------:R-:W-:Y:S01]  /*3f80*/  UISETP.NE.AND UP1, UPT, UR4, 0x11, UPT ;  /* 0x000000110400788c */ /* 0x000fe2000bf25270 */
[----:B------:R-:W-:Y:S01]  /*3f90*/  PLOP3.LUT P0, PT, PT, PT, UP0, 0x80, 0x8 ;  /* 0x000000000008781c */ /* 0x000fe20003f0f008 */
[----:B------:R-:W-:Y:S02]  /*3fa0*/  UIADD3 UR10, UPT, UPT, UR12, 0x2, URZ ;  /* 0x000000020c0a7890 */ /* 0x000fe4000fffe0ff */
[----:B------:R-:W-:Y:S02]  /*3fb0*/  USEL UR7, URZ, 0x1, UP1 ;  /* 0x00000001ff077887 */ /* 0x000fe40008800000 */
[----:B------:R-:W-:Y:S02]  /*3fc0*/  USEL UR14, UR4, URZ, UP1 ;  /* 0x000000ff040e7287 */ /* 0x000fe40008800000 */
[----:B------:R-:W-:Y:S02]  /*3fd0*/  UIADD3 UR15, UPT, UPT, UR15, -0x1, URZ ;  /* 0xffffffff0f0f7890 */ /* 0x000fe4000fffe0ff */
[----:B------:R-:W-:Y:S01]  /*3fe0*/  @UP0 ULEA UR4, UR14, UR17, 0x3 ;  /* 0x000000110e040291 */ /* 0x000fe2000f8e18ff */
[----:B------:R-:W-:Y:S01]  /*3ff0*/  LOP3.LUT R8, R8, UR7, RZ, 0x3c, !PT ;  /* 0x0000000708087c12 */ /* 0x000fe2000f8e3cff */
[----:B------:R-:W-:Y:S01]  /*4000*/  UIADD3 UR7, UPT, UPT, UR5, 0x88, URZ ;  /* 0x0000008805077890 */ /* 0x000fe2000fffe0ff */
[----:B------:R-:W-:Y:S02]  /*4010*/  UMOV UR13, 0x80004020 ;  /* 0x80004020000d7882 */ /* 0x000fe40000000000 */
[----:B-1----:R-:W-:Y:S01]  /*4020*/  @P0 SHF.L.U32 R0, R8, 0x1f, RZ ;  /* 0x0000001f08000819 */ /* 0x002fe200000006ff */
[----:B------:R-:W-:Y:S01]  /*4030*/  UMOV UR5, 0x80004020 ;  /* 0x8000402000057882 */ /* 0x000fe20000000000 */
[----:B------:R-:W-:Y:S01]  /*4040*/  UMOV UR11, 0x80004020 ;  /* 0x80004020000b7882 */ /* 0x000fe20000000000 */
[----:B------:R-:W-:Y:S01]  /*4050*/  UMOV UR9, 0x80004020 ;  /* 0x8000402000097882 */ /* 0x000fe20000000000 */
[----:B------:R2:W3:Y:S01]  /*4060*/  @P0 SYNCS.PHASECHK.TRANS64.TRYWAIT P2, [UR4], R0 ;  /* 0x00000000ff0005a7 */ /* 0x0004e20008041104 */
[----:B------:R-:W-:Y:S03]  /*4070*/  ULEA UR4, UR6, UR20, 0x8 ;  /* 0x0000001406047291 */ /* 0x000fe6000f8e40ff */
[----:B------:R-:W-:Y:S01]  /*4080*/  UMOV UR6, UR14 ;  /* 0x0000000e00067c82 */ /* 0x000fe20008000000 */
[----:B------:R-:W-:Y:S05]  /*4090*/  UIADD3 UR8, UPT, UPT, UR4, 0x2, URZ ;  /* 0x0000000204087890 */ /* 0x000fea000fffe0ff */
[----:B------:R2:W-:Y:S01]  /*40a0*/  UTCIMMA gdesc[UR4], gdesc[UR12], tmem[UR18], tmem[UR26], idesc[UR27], UP2 ;  /* 0x00ff1a0c040075ea */ /* 0x0005e20009000112 */
[----:B------:R-:W-:Y:S03]  /*40b0*/  UPLOP3.LUT UP2, UPT, UPT, UPT, UPT, 0x80, 0x8 ;  /* 0x000000000008789c */ /* 0x000fe60003f4f070 */
[----:B------:R2:W-:Y:S01]  /*40c0*/  UTCIMMA gdesc[UR8], gdesc[UR10], tmem[UR18], tmem[UR24], idesc[UR25], UPT ;  /* 0x00ff180a080075ea */ /* 0x0005e2000b800112 */
[----:B------:R2:W-:Y:S01]  /*40d0*/  UTCBAR.MULTICAST [UR7], URZ, UR19 ;  /* 0x000000ff070073e9 */ /* 0x0005e20008000813 */
[----:B------:R-:W-:Y:S06]  /*40e0*/  BRA.U UP3, `(.L_x_79) ;  /* 0xfffffffd03787547 */ /* 0x000fec000b83ffff */
.L_x_76:
[----:B--2---:R-:W-:Y:S01]  /*40f0*/  UIADD3 UR4, UPT, UPT, UR22, 0x1, URZ ;  /* 0x0000000116047890 */ /* 0x004fe2000fffe0ff */
[C---:B------:R-:W-:Y:S01]  /*4100*/  ISETP.NE.AND P0, PT, R10.reuse, 0x2, PT ;  /* 0x000000020a00780c */ /* 0x040fe20003f05270 */
[----:B------:R-:W-:Y:S02]  /*4110*/  UIADD3 UR5, UPT, UPT, UR23, 0x160, URZ ;  /* 0x0000016017057890 */ /* 0x000fe4000fffe0ff */
[----:B------:R-:W-:Y:S01]  /*4120*/  UISETP.NE.AND UP0, UPT, UR4, 0x4, UPT ;  /* 0x000000040400788c */ /* 0x000fe2000bf05270 */
[----:B-1----:R-:W-:Y:S02]  /*4130*/  SEL R0, RZ, 0x1, P0 ;  /* 0x00000001ff007807 */ /* 0x002fe40000000000 */
[----:B------:R-:W-:Y:S01]  /*4140*/  SEL R10, R10, RZ, P0 ;  /* 0x000000ff0a0a7207 */ /* 0x000fe20000000000 */
[----:B------:R-:W-:Y:S01]  /*4150*/  USEL UR6, URZ, 0x1, UP0 ;  /* 0x00000001ff067887 */ /* 0x000fe20008000000 */
[----:B------:R-:W-:Y:S01]  /*4160*/  LOP3.LUT R9, R9, R0, RZ, 0x3c, !PT ;  /* 0x0000000009097212 */ /* 0x000fe200078e3cff */
[----:B------:R-:W-:Y:S01]  /*4170*/  USEL UR22, UR4, URZ, UP0 ;  /* 0x000000ff04167287 */ /* 0x000fe20008000000 */
[----:B------:R1:W-:Y:S03]  /*4180*/  UTCBAR [UR5], URZ ;  /* 0x000000ff050073e9 */ /* 0x0003e600080000ff */
[----:B------:R-:W-:Y:S01]  /*4190*/  LOP3.LUT R11, R11, UR6, RZ, 0x3c, !PT ;  /* 0x000000060b0b7c12 */ /* 0x000fe2000f8e3cff */
[----:B------:R-:W-:Y:S07]  /*41a0*/  @P1 BRA `(.L_x_80) ;  /* 0xfffffff800b01947 */ /* 0x000fee000383ffff */
[----:B------:R-:W2:Y:S01]  /*41b0*/  S2UR UR8, SR_CgaCtaId ;  /* 0x00000000000879c3 */ /* 0x000ea20000008800 */
[----:B------:R-:W-:Y:S01]  /*41c0*/  ELECT P0, URZ, PT ;  /* 0x0000000000ff782f */ /* 0x000fe20003800000 */
[----:B------:R-:W-:Y:S01]  /*41d0*/  IMAD.MOV.U32 R0, RZ, RZ, 0x1 ;  /* 0x00000001ff007424 */ /* 0x000fe200078e00ff */
[----:B------:R-:W-:Y:S01]  /*41e0*/  UIADD3 UR17, UPT, UPT, UR17, 0x180, URZ ;  /* 0x0000018011117890 */ /* 0x000fe2000fffe0ff */
[----:B------:R-:W-:Y:S01]  /*41f0*/  SHF.L.U32 R2, R11, 0x1f, RZ ;  /* 0x0000001f0b027819 */ /* 0x000fe200000006ff */
[----:B------:R-:W-:-:S03]  /*4200*/  UMOV UR4, 0x40 ;  /* 0x0000004000047882 */ /* 0x000fc60000000000 */
[----:B------:R-:W-:Y:S01]  /*4210*/  UVIRTCOUNT.DEALLOC.SMPOOL 0x80 ;  /* 0x000000800000784c */ /* 0x000fe20000000000 */
[----:B--2---:R-:W-:Y:S02]  /*4220*/  ULEA UR8, UR8, UR4, 0x18 ;  /* 0x0000000408087291 */ /* 0x004fe4000f8ec0ff */
[----:B------:R-:W-:-:S07]  /*4230*/  ULEA UR4, UR22, UR17, 0x3 ;  /* 0x0000001116047291 */ /* 0x000fce000f8e18ff */
[----:B------:R2:W-:Y:S02]  /*4240*/  @P0 STS.U8 [UR8+0x1c], R0 ;  /* 0x00001c00ff000988 */ /* 0x0005e40008000008 */
[----:B------:R-:W4:Y:S02]  /*4250*/  SYNCS.PHASECHK.TRANS64.TRYWAIT P0, [UR4], R2 ;  /* 0x00000002ff0075a7 */ /* 0x000f240008001104 */
[----:B--2-4-:R-:W-:Y:S05]  /*4260*/  @!P0 BRA `(.L_x_81) ;  /* 0x00000048002c8947 */ /* 0x014fea0003800000 */
.L_x_172:
[----:B------:R-:W-:-:S04]  /*4270*/  UIADD3 UR4, UPT, UPT, UR22, 0x1, URZ ;  /* 0x0000000116047890 */ /* 0x000fc8000fffe0ff */
[----:B------:R-:W-:-:S04]  /*4280*/  UISETP.NE.AND UP0, UPT, UR4, 0x4, UPT ;  /* 0x000000040400788c */ /* 0x000fc8000bf05270 */
[----:B------:R-:W-:Y:S02]  /*4290*/  USEL UR6, URZ, 0x1, UP0 ;  /* 0x00000001ff067887 */ /* 0x000fe40008000000 */
[----:B------:R-:W-:-:S04]  /*42a0*/  USEL UR4, UR4, URZ, UP0 ;  /* 0x000000ff04047287 */ /* 0x000fc80008000000 */
[----:B-1----:R-:W-:Y:S01]  /*42b0*/  ULEA UR5, UR4, UR17, 0x3 ;  /* 0x0000001104057291 */ /* 0x002fe2000f8e18ff */
[----:B--2---:R-:W-:-:S04]  /*42c0*/  LOP3.LUT R2, R11, UR6, RZ, 0x3c, !PT ;  /* 0x000000060b027c12 */ /* 0x004fc8000f8e3cff */
[----:B------:R-:W-:-:S04]  /*42d0*/  SHF.L.U32 R3, R2, 0x1f, RZ ;  /* 0x0000001f02037819 */ /* 0x000fc800000006ff */
[----:B------:R-:W1:Y:S02]  /*42e0*/  SYNCS.PHASECHK.TRANS64.TRYWAIT P0, [UR5], R3 ;  /* 0x00000003ff0075a7 */ /* 0x000e640008001105 */
[----:B-1----:R-:W-:Y:S05]  /*42f0*/  @!P0 BRA `(.L_x_82) ;  /* 0x0000004800208947 */ /* 0x002fea0003800000 */
.L_x_174:
        /* <DEDUP_REMOVED lines=9> */
.L_x_176:
[----:B------:R-:W-:-:S04]  /*4390*/  UIADD3 UR4, UPT, UPT, UR4, 0x1, URZ ;  /* 0x0000000104047890 */ /* 0x000fc8000fffe0ff */
[----:B------:R-:W-:-:S04]  /*43a0*/  UISETP.NE.AND UP0, UPT, UR4, 0x4, UPT ;  /* 0x000000040400788c */ /* 0x000fc8000bf05270 */
[----:B------:R-:W-:Y:S02]  /*43b0*/  USEL UR5, URZ, 0x1, UP0 ;  /* 0x00000001ff057887 */ /* 0x000fe40008000000 */
[----:B------:R-:W-:-:S04]  /*43c0*/  USEL UR4, UR4, URZ, UP0 ;  /* 0x000000ff04047287 */ /* 0x000fc80008000000 */
[----:B------:R-:W-:Y:S01]  /*43d0*/  ULEA UR4, UR4, UR17, 0x3 ;  /* 0x0000001104047291 */ /* 0x000fe2000f8e18ff */
[----:B------:R-:W-:-:S04]  /*43e0*/  LOP3.LUT R2, R2, UR5, RZ, 0x3c, !PT ;  /* 0x0000000502027c12 */ /* 0x000fc8000f8e3cff */
[----:B------:R-:W-:-:S04]  /*43f0*/  SHF.L.U32 R2, R2, 0x1f, RZ ;  /* 0x0000001f02027819 */ /* 0x000fc800000006ff */
[----:B------:R-:W2:Y:S02]  /*4400*/  SYNCS.PHASECHK.TRANS64.TRYWAIT P0, [UR4], R2 ;  /* 0x00000002ff0075a7 */ /* 0x000ea40008001104 */
[----:B--2---:R-:W-:Y:S05]  /*4410*/  @!P0 BRA `(.L_x_84) ;  /* 0x0000004800088947 */ /* 0x004fea0003800000 */
.L_x_178:
[----:B------:R-:W-:Y:S01]  /*4420*/  NOP ;  /* 0x0000000000007918 */ /* 0x000fe20000000000 */
[----:B-1----:R-:W1:Y:S01]  /*4430*/  LDS R0, [UR8+0x14] ;  /* 0x00001408ff007984 */ /* 0x002e620008000800 */
[----:B------:R-:W-:Y:S01]  /*4440*/  ULOP3.LUT UR4, UR30, 0xffff, URZ, 0xc0, !UPT ;  /* 0x0000ffff1e047892 */ /* 0x000fe2000f8ec0ff */
[----:B------:R-:W-:Y:S01]  /*4450*/  UMOV UR5, 0xffff ;  /* 0x0000ffff00057882 */ /* 0x000fe20000000000 */
[----:B------:R-:W-:Y:S02]  /*4460*/  UMOV UR6, 0x1 ;  /* 0x0000000100067882 */ /* 0x000fe40000000000 */
[----:B------:R-:W-:-:S04]  /*4470*/  USHF.R.U32.HI UR4, URZ, 0x5, UR4 ;  /* 0x00000005ff047899 */ /* 0x000fc80008011604 */
[----:B------:R-:W-:Y:S02]  /*4480*/  USHF.L.U32 UR5, UR5, UR4, URZ ;  /* 0x0000000405057299 */ /* 0x000fe400080006ff */
[----:B------:R-:W-:-:S04]  /*4490*/  USHF.L.U32 UR4, UR6, UR4, URZ ;  /* 0x0000000406047299 */ /* 0x000fc800080006ff */
[----:B-1----:R-:W-:-:S04]  /*44a0*/  LOP3.LUT R0, R0, UR5, RZ, 0xc0, !PT ;  /* 0x0000000500007c12 */ /* 0x002fc8000f8ec0ff */
[----:B------:R-:W-:-:S13]  /*44b0*/  ISETP.NE.AND P0, PT, R0, UR5, PT ;  /* 0x0000000500007c0c */ /* 0x000fda000bf05270 */
[----:B------:R-:W-:Y:S05]  /*44c0*/  @P0 BRA `(.L_x_85) ;  /* 0x0000000000580947 */ /* 0x000fea0003800000 */
[----:B------:R-:W1:Y:S02]  /*44d0*/  LDS R0, [UR8+0x18] ;  /* 0x00001808ff007984 */ /* 0x000e640008000800 */
[----:B-1----:R-:W-:-:S04]  /*44e0*/  LOP3.LUT R0, R0, UR4, RZ, 0xc0, !PT ;  /* 0x0000000400007c12 */ /* 0x002fc8000f8ec0ff */
[----:B------:R-:W-:-:S13]  /*44f0*/  ISETP.NE.AND P0, PT, R0, UR4, PT ;  /* 0x0000000400007c0c */ /* 0x000fda000bf05270 */
[----:B------:R-:W-:Y:S05]  /*4500*/  @P0 BRA `(.L_x_86) ;  /* 0x00000000003c0947 */ /* 0x000fea0003800000 */
[----:B------:R-:W1:Y:S01]  /*4510*/  S2R R2, SR_LANEID ;  /* 0x0000000000027919 */ /* 0x000e620000000000 */
[----:B------:R-:W-:-:S06]  /*4520*/  ULOP3.LUT UR5, URZ, UR5, URZ, 0x33, !UPT ;  /* 0x00000005ff057292 */ /* 0x000fcc000f8e33ff */
[----:B------:R-:W-:-:S04]  /*4530*/  IMAD.U32 R0, RZ, RZ, UR5 ;  /* 0x00000005ff007e24 */ /* 0x000fc8000f8e00ff */
[----:B------:R2:W4:Y:S02]  /*4540*/  REDUX UR7, R0 ;  /* 0x00000000000773c4 */ /* 0x0005240000000000 */
[----:B------:R1:W-:Y:S01]  /*4550*/  UTCATOMSWS.AND URZ, UR5 ;  /* 0x0000000500ff79e3 */ /* 0x0003e20008000000 */
[----:B--2---:R-:W-:Y:S01]  /*4560*/  LOP3.LUT R0, RZ, UR4, RZ, 0x33, !PT ;  /* 0x00000004ff007c12 */ /* 0x004fe2000f8e33ff */
[----:B------:R-:W-:Y:S02]  /*4570*/  VOTEU.ANY UR4, UPT, PT ;  /* 0x0000000000047886 */ /* 0x000fe400038e0100 */
[----:B------:R-:W-:Y:S02]  /*4580*/  UFLO.U32 UR4, UR4 ;  /* 0x00000004000472bd */ /* 0x000fe400080e0000 */
[----:B------:R-:W2:Y:S04]  /*4590*/  REDUX UR6, R0 ;  /* 0x00000000000673c4 */ /* 0x000ea80000000000 */
[----:B-1----:R-:W-:-:S02]  /*45a0*/  ISETP.EQ.U32.AND P0, PT, R2, UR4, PT ;  /* 0x0000000402007c0c */ /* 0x002fc4000bf02070 */
[----:B----4-:R-:W-:-:S11]  /*45b0*/  MOV R2, UR7 ;  /* 0x0000000700027c02 */ /* 0x010fd60008000f00 */
[----:B------:R1:W-:Y:S01]  /*45c0*/  @P0 ATOMS.AND RZ, [UR8+0x14], R2 ;  /* 0x00001402ffff098c */ /* 0x0003e2000a800008 */
[----:B--2---:R-:W-:-:S05]  /*45d0*/  IMAD.U32 R0, RZ, RZ, UR6 ;  /* 0x00000006ff007e24 */ /* 0x004fca000f8e00ff */
[----:B------:R1:W-:Y:S01]  /*45e0*/  @P0 ATOMS.AND RZ, [UR8+0x18], R0 ;  /* 0x00001800ffff098c */ /* 0x0003e2000a800008 */
[----:B------:R-:W-:Y:S05]  /*45f0*/  BRA `(.L_x_87) ;  /* 0x0000000000147947 */ /* 0x000fea0003800000 */
.L_x_86:
[----:B------:R-:W-:Y:S02]  /*4600*/  MOV R2, 0x4620 ;  /* 0x0000462000027802 */ /* 0x000fe40000000f00 */
[----:B---3-5:R-:W-:Y:S05]  /*4610*/  CALL.REL.NOINC `($__internal_0_$__cuda_sm10x_tcgen05_guardrail_trap_col_being_dealloced_not_returned_by_alloc) ;  /* 0x0000004800647944 */ /* 0x028fea0003c00000 */
[----:B------:R-:W-:Y:S05]  /*4620*/  BRA `(.L_x_87) ;  /* 0x0000000000087947 */ /* 0x000fea0003800000 */
.L_x_85:
[----:B------:R-:W-:Y:S02]  /*4630*/  MOV R2, 0x4650 ;  /* 0x0000465000027802 */ /* 0x000fe40000000f00 */
[----:B---3-5:R-:W-:Y:S05]  /*4640*/  CALL.REL.NOINC `($__internal_2_$__cuda_sm10x_tcgen05_guardrail_trap_unallocated_columns_being_dealloced) ;  /* 0x0000004800707944 */ /* 0x028fea0003c00000 */
.L_x_87:
[----:B------:R-:W-:Y:S01]  /*4650*/  NOP ;  /* 0x0000000000007918 */ /* 0x000fe20000000000 */
[----:B------:R-:W-:Y:S05]  /*4660*/  EXIT ;  /* 0x000000000000794d */ /* 0x000fea0003800000 */
.L_x_69:
[----:B------:R-:W-:-:S09]  /*4670*/  UISETP.NE.OR UP0, UPT, UR17, 0x3, !UP3 ;  /* 0x000000031100788c */ /* 0x000fd2000df05670 */
[----:B------:R-:W-:Y:S05]  /*4680*/  BRA.U UP0, `(.L_x_88) ;  /* 0x0000000d00807547 */ /* 0x000fea000b800000 */
[----:B------:R-:W1:Y:S01]  /*4690*/  LDCU UR32, c[0x0][0x370] ;  /* 0x00006e00ff2077ac */ /* 0x000e620008000800 */
[----:B------:R-:W2:Y:S01]  /*46a0*/  LDC.64 R16, c[0x0][0x348] ;  /* 0x0000d200ff107b82 */ /* 0x000ea20000000a00 */
[----:B------:R-:W-:Y:S02]  /*46b0*/  HFMA2 R13, -RZ, RZ, 0, 0 ;  /* 0x00000000ff0d7431 */ /* 0x000fe400000001ff */
[----:B------:R-:W-:Y:S01]  /*46c0*/  IMAD.MOV.U32 R15, RZ, RZ, 0x1 ;  /* 0x00000001ff0f7424 */ /* 0x000fe200078e00ff */
[----:B------:R-:W1:Y:S01]  /*46d0*/  LDCU.128 UR28, c[0x0][0xb10] ;  /* 0x00016200ff1c77ac */ /* 0x000e620008000c00 */
[----:B------:R-:W-:Y:S01]  /*46e0*/  IMAD.MOV.U32 R14, RZ, RZ, RZ ;  /* 0x000000ffff0e7224 */ /* 0x000fe200078e00ff */
[----:B------:R-:W-:Y:S01]  /*46f0*/  MOV R7, 0x1000 ;  /* 0x0000100000077802 */ /* 0x000fe20000000f00 */
[----:B------:R-:W3:Y:S01]  /*4700*/  LDCU UR27, c[0x0][0x374] ;  /* 0x00006e80ff1b77ac */ /* 0x000ee20008000800 */
[----:B------:R-:W4:Y:S01]  /*4710*/  LDC.64 R2, c[0x0][0x888] ;  /* 0x00022200ff027b82 */ /* 0x000f220000000a00 */
[----:B------:R-:W3:Y:S01]  /*4720*/  LDCU UR15, c[0x0][0xb0c] ;  /* 0x00016180ff0f77ac */ /* 0x000ee20008000800 */
[----:B------:R-:W2:Y:S06]  /*4730*/  LDCU UR38, c[0x0][0xb20] ;  /* 0x00016400ff2677ac */ /* 0x000eac0008000800 */
[----:B------:R-:W4:Y:S01]  /*4740*/  LDC.64 R4, c[0x0][0x890] ;  /* 0x00022400ff047b82 */ /* 0x000f220000000a00 */
[----:B------:R-:W2:Y:S01]  /*4750*/  LDCU UR4, c[0x0][0xb30] ;  /* 0x00016600ff0477ac */ /* 0x000ea20008000800 */
[----:B------:R-:W-:Y:S01]  /*4760*/  UMOV UR21, 0x400 ;  /* 0x0000040000157882 */ /* 0x000fe20000000000 */
[----:B-1----:R-:W-:-:S02]  /*4770*/  UIMAD.WIDE.U32 UR6, UR32, UR28, URZ ;  /* 0x0000001c200672a5 */ /* 0x002fc4000f8e00ff */
[----:B---3--:R-:W-:Y:S02]  /*4780*/  UIMAD.WIDE.U32 UR8, UR27, UR31, URZ ;  /* 0x0000001f1b0872a5 */ /* 0x008fe4000f8e00ff */
[----:B------:R-:W-:Y:S02]  /*4790*/  ULEA UR21, UR45, UR21, 0x18 ;  /* 0x000000152d157291 */ /* 0x000fe4000f8ec0ff */
[----:B------:R-:W-:Y:S02]  /*47a0*/  UPLOP3.LUT UP3, UPT, UPT, UPT, UPT, 0x40, 0x4 ;  /* 0x000000000004789c */ /* 0x000fe40003f6e870 */
[----:B------:R-:W-:Y:S01]  /*47b0*/  UIADD3 UR33, UPT, UPT, UR21, 0x118, URZ ;  /* 0x0000011815217890 */ /* 0x000fe2000fffe0ff */
[----:B------:R-:W-:Y:S01]  /*47c0*/  UMOV UR6, UR7 ;  /* 0x0000000700067c82 */ /* 0x000fe20008000000 */
[----:B------:R-:W-:Y:S01]  /*47d0*/  UMOV UR34, UR9 ;  /* 0x0000000900227c82 */ /* 0x000fe20008000000 */
[----:B------:R-:W-:Y:S02]  /*47e0*/  UISETP.GE.AND UP0, UPT, UR42, 0x1, UPT ;  /* 0x000000012a00788c */ /* 0x000fe4000bf06270 */
[----:B------:R-:W-:Y:S01]  /*47f0*/  UISETP.NE.AND UP4, UPT, UR42, 0x1, UPT ;  /* 0x000000012a00788c */ /* 0x000fe2000bf85270 */
[----:B------:R-:W1:Y:S01]  /*4800*/  LDCU.64 UR22, c[0x0][0xb28] ;  /* 0x00016500ff1677ac */ /* 0x000e620008000a00 */
[----:B------:R-:W-:-:S02]  /*4810*/  UISETP.NE.AND UP6, UPT, UR15, 0x1, UPT ;  /* 0x000000010f00788c */ /* 0x000fc4000bfc5270 */
[----:B------:R-:W-:Y:S02]  /*4820*/  UISETP.NE.AND UP5, UPT, UR30, 0x1, UPT ;  /* 0x000000011e00788c */ /* 0x000fe4000bfa5270 */
[----:B------:R-:W-:Y:S02]  /*4830*/  UIADD3 UR17, UPT, UPT, UR21, 0x110, URZ ;  /* 0x0000011015117890 */ /* 0x000fe4000fffe0ff */
[----:B------:R-:W-:Y:S02]  /*4840*/  UPRMT UR33, UR45, 0x654, UR33 ;  /* 0x000006542d217896 */ /* 0x000fe40008000021 */
[----:B------:R-:W-:Y:S02]  /*4850*/  USHF.R.U32.HI UR35, URZ, UR29, UR6 ;  /* 0x0000001dff237299 */ /* 0x000fe40008011606 */
[----:B--2---:R-:W-:Y:S02]  /*4860*/  USHF.R.U32.HI UR34, URZ, UR38, UR34 ;  /* 0x00000026ff227299 */ /* 0x004fe40008011622 */
[----:B------:R-:W-:-:S11]  /*4870*/  UISETP.NE.AND UP2, UPT, UR4, 0x1, UPT ;  /* 0x000000010400788c */ /* 0x000fd6000bf45270 */
.L_x_97:
[C---:B------:R-:W-:Y:S02]  /*4880*/  LEA R12, R14.reuse, UR21, 0x3 ;  /* 0x000000150e0c7c11 */ /* 0x040fe4000f8e18ff */
[----:B------:R-:W-:Y:S02]  /*4890*/  SHF.L.U32 R0, R13, 0x1f, RZ ;  /* 0x0000001f0d007819 */ /* 0x000fe400000006ff */
[----:B------:R-:W-:Y:S02]  /*48a0*/  LEA R8, R14, UR21, 0x4 ;  /* 0x000000150e087c11 */ /* 0x000fe4000f8e20ff */
[----:B--2---:R-:W2:Y:S02]  /*48b0*/  SYNCS.PHASECHK.TRANS64.TRYWAIT P0, [R12+URZ+0x140], R0 ;  /* 0x000140000c0075a7 */ /* 0x004ea400080011ff */
[----:B--2---:R-:W-:Y:S05]  /*48c0*/  @!P0 BRA `(.L_x_89) ;  /* 0x0000004000f48947 */ /* 0x004fea0003800000 */
.L_x_179:
[----:B------:R-:W3:Y:S01]  /*48d0*/  LDS.128 R8, [R8+0x1d0] ;  /* 0x0001d00008087984 */ /* 0x000ee20000000c00 */
[----:B------:R-:W-:Y:S01]  /*48e0*/  UISETP.GE.AND UP0, UPT, UR42, 0x1, UPT ;  /* 0x000000012a00788c */ /* 0x000fe2000bf06270 */
[----:B------:R-:W-:Y:S01]  /*48f0*/  @!PT LDS RZ, [RZ] ;  /* 0x00000000fffff984 */ /* 0x000fe20000000800 */
[----:B------:R-:W-:Y:S01]  /*4900*/  @!PT LDS RZ, [RZ] ;  /* 0x00000000fffff984 */ /* 0x000fe20000000800 */
[----:B------:R-:W-:Y:S01]  /*4910*/  @!PT LDS RZ, [RZ] ;  /* 0x00000000fffff984 */ /* 0x000fe20000000800 */
[----:B------:R-:W-:Y:S01]  /*4920*/  @!PT LDS RZ, [RZ] ;  /* 0x00000000fffff984 */ /* 0x000fe20000000800 */
[----:B------:R1:W-:Y:S06]  /*4930*/  MEMBAR.ALL.CTA ;  /* 0x0000000000007992 */ /* 0x0003ec0000008000 */
[----:B-1----:R-:W1:Y:S01]  /*4940*/  FENCE.VIEW.ASYNC.S ;  /* 0x00000000000073c6 */ /* 0x002e620000000000 */
[----:B---3--:R-:W-:Y:S11]  /*4950*/  LOP3.LUT P0, RZ, R10, 0x1, RZ, 0xc0, !PT ;  /* 0x000000010aff7812 */ /* 0x008ff6000780c0ff */
[----:B------:R-:W-:Y:S02]  /*4960*/  @!UPT UIADD3 URZ, UPT, UPT, URZ, URZ, URZ ;  /* 0x000000fffffff290 */ /* 0x000fe4000fffe0ff */
[----:B-1----:R-:W-:Y:S01]  /*4970*/  VOTEU.ANY UP1, P0 ;  /* 0x0000000000ff7886 */ /* 0x002fe20000020100 */
[----:B------:R-:W-:Y:S11]  /*4980*/  PLOP3.LUT P0, PT, PT, PT, UP1, 0x80, 0x8 ;  /* 0x000000000008781c */ /* 0x000ff60003f0f018 */
[----:B------:R-:W-:Y:S02]  /*4990*/  @!UPT UIADD3 URZ, UPT, UPT, URZ, URZ, URZ ;  /* 0x000000fffffff290 */ /* 0x000fe4000fffe0ff */
[----:B--2---:R-:W-:Y:S02]  /*49a0*/  @P0 SHF.R.U32.HI R0, RZ, 0x10, R9 ;  /* 0x00000010ff000819 */ /* 0x004fe40000011609 */
[----:B------:R-:W-:Y:S02]  /*49b0*/  @P0 MOV R6, R8 ;  /* 0x0000000800060202 */ /* 0x000fe40000000f00 */
[----:B------:R-:W-:Y:S01]  /*49c0*/  @P0 R2UR UR4, R0 ;  /* 0x00000000000402ca */ /* 0x000fe200000e0000 */
[----:B------:R-:W-:Y:S01]  /*49d0*/  VIADD R0, R12, 0x150 ;  /* 0x000001500c007836 */ /* 0x000fe20000000000 */
[----:B------:R-:W-:Y:S02]  /*49e0*/  @P0 LOP3.LUT R8, R9, 0xffff, RZ, 0xc0, !PT ;  /* 0x0000ffff09080812 */ /* 0x000fe400078ec0ff */
[----:B------:R-:W-:Y:S02]  /*49f0*/  @P0 R2UR UR6, R6 ;  /* 0x00000000060602ca */ /* 0x000fe400000e0000 */
[----:B------:R-:W-:Y:S02]  /*4a00*/  PRMT R0, RZ, 0x654, R0 ;  /* 0x00000654ff007816 */ /* 0x000fe40000000000 */
[----:B------:R-:W-:Y:S02]  /*4a10*/  @P0 R2UR UR5, R8 ;  /* 0x00000000080502ca */ /* 0x000fe400000e0000 */
[----:B------:R1:W-:Y:S03]  /*4a20*/  SYNCS.ARRIVE.TRANS64.RED.A1T0 RZ, [R0+URZ], RZ ;  /* 0x000000ff00ff79a7 */ /* 0x0003e600081004ff */
[----:B------:R-:W-:Y:S04]  /*4a30*/  @UP1 UMOV UR26, UR4 ;  /* 0x00000004001a1c82 */ /* 0x000fe80008000000 */
[----:B------:R-:W-:Y:S04]  /*4a40*/  @UP1 UMOV UR14, UR6 ;  /* 0x00000006000e1c82 */ /* 0x000fe80008000000 */
[----:B------:R-:W-:Y:S01]  /*4a50*/  @UP1 UMOV UR13, UR5 ;  /* 0x00000005000d1c82 */ /* 0x000fe20008000000 */
[----:B------:R-:W-:Y:S05]  /*4a60*/  BRA.U !UP0, `(.L_x_90) ;  /* 0x0000000108a47547 */ /* 0x000fea000b800000 */
[----:B------:R-:W-:Y:S02]  /*4a70*/  UIMAD.WIDE.U32 UR8, UR13, UR31, URZ ;  /* 0x0000001f0d0872a5 */ /* 0x000fe4000f8e00ff */
[----:B------:R-:W-:Y:S02]  /*4a80*/  UIMAD.WIDE.U32 UR10, UR14, UR28, URZ ;  /* 0x0000001c0e0a72a5 */ /* 0x000fe4000f8e00ff */
[----:B------:R-:W-:Y:S02]  /*4a90*/  USEL UR4, UR27, UR34, !UP5 ;  /* 0x000000221b047287 */ /* 0x000fe4000e800000 */
[----:B------:R-:W-:Y:S02]  /*4aa0*/  USEL UR7, UR32, UR35, !UP6 ;  /* 0x0000002320077287 */ /* 0x000fe4000f000000 */
[----:B------:R-:W-:Y:S02]  /*4ab0*/  UIMAD.WIDE.U32 UR18, UR4, UR22, URZ ;  /* 0x00000016041272a5 */ /* 0x000fe4000f8e00ff */
[----:B------:R-:W-:Y:S01]  /*4ac0*/  UIMAD.WIDE.U32 UR24, UR7, UR22, URZ ;  /* 0x00000016071872a5 */ /* 0x000fe2000f8e00ff */
[----:B------:R-:W-:Y:S02]  /*4ad0*/  UMOV UR5, UR9 ;  /* 0x0000000900057c82 */ /* 0x000fe40008000000 */
[----:B------:R-:W-:Y:S03]  /*4ae0*/  USHF.R.U32.HI UR6, URZ, UR38, UR5 ;  /* 0x00000026ff067299 */ /* 0x000fe60008011605 */
[----:B------:R-:W-:Y:S01]  /*4af0*/  UMOV UR5, UR11 ;  /* 0x0000000b00057c82 */ /* 0x000fe20008000000 */
[----:B------:R-:W-:Y:S02]  /*4b00*/  USEL UR6, UR13, UR6, !UP5 ;  /* 0x000000060d067287 */ /* 0x000fe4000e800000 */
[----:B------:R-:W-:Y:S02]  /*4b10*/  USHF.R.U32.HI UR8, URZ, UR29, UR5 ;  /* 0x0000001dff087299 */ /* 0x000fe40008011605 */
[----:B------:R-:W-:Y:S01]  /*4b20*/  UIMAD.WIDE.U32 UR10, UR6, UR22, URZ ;  /* 0x00000016060a72a5 */ /* 0x000fe2000f8e00ff */
[----:B------:R-:W-:Y:S02]  /*4b30*/  UMOV UR5, UR19 ;  /* 0x0000001300057c82 */ /* 0x000fe40008000000 */
[----:B------:R-:W-:Y:S03]  /*4b40*/  @UP4 USHF.R.U32.HI UR4, URZ, UR23, UR5 ;  /* 0x00000017ff044299 */ /* 0x000fe60008011605 */
[----:B------:R-:W-:Y:S01]  /*4b50*/  UMOV UR5, UR25 ;  /* 0x0000001900057c82 */ /* 0x000fe20008000000 */
[----:B------:R-:W-:Y:S02]  /*4b60*/  UIMAD UR4, UR42, UR4, URZ ;  /* 0x000000042a0472a4 */ /* 0x000fe4000f8e02ff */
[----:B------:R-:W-:Y:S02]  /*4b70*/  @UP4 USHF.R.U32.HI UR7, URZ, UR23, UR5 ;  /* 0x00000017ff074299 */ /* 0x000fe40008011605 */
[----:B------:R-:W-:Y:S02]  /*4b80*/  USEL UR5, UR14, UR8, !UP6 ;  /* 0x000000080e057287 */ /* 0x000fe4000f000000 */
[----:B------:R-:W-:Y:S02]  /*4b90*/  UIMAD UR8, UR42, UR7, URZ ;  /* 0x000000072a0872a4 */ /* 0x000fe4000f8e02ff */
[----:B------:R-:W-:Y:S03]  /*4ba0*/  UISETP.GE.AND UP0, UPT, UR6, UR4, UPT ;  /* 0x000000040600728c */ /* 0x000fe6000bf06270 */
[----:B------:R-:W-:Y:S01]  /*4bb0*/  UMOV UR4, UR11 ;  /* 0x0000000b00047c82 */ /* 0x000fe20008000000 */
[----:B------:R-:W-:Y:S02]  /*4bc0*/  UISETP.GE.OR UP0, UPT, UR5, UR8, UP0 ;  /* 0x000000080500728c */ /* 0x000fe40008706670 */
[----:B------:R-:W-:Y:S02]  /*4bd0*/  USHF.R.U32.HI UR4, URZ, UR23, UR4 ;  /* 0x00000017ff047299 */ /* 0x000fe40008011604 */
[----:B------:R-:W-:Y:S02]  /*4be0*/  UIMAD.WIDE.U32 UR8, UR5, UR22, URZ ;  /* 0x00000016050872a5 */ /* 0x000fe4000f8e00ff */
[----:B------:R-:W-:Y:S04]  /*4bf0*/  USEL UR10, UR6, UR4, !UP4 ;  /* 0x00000004060a7287 */ /* 0x000fe8000e000000 */
[----:B------:R-:W-:Y:S01]  /*4c00*/  UIADD3 UR11, UPT, UPT, -UR10, URZ, URZ ;  /* 0x000000ff0a0b7290 */ /* 0x000fe2000fffe1ff */
[----:B------:R-:W-:Y:S02]  /*4c10*/  @!UP0 UMOV UR4, UR9 ;  /* 0x0000000900048c82 */ /* 0x000fe40008000000 */
[----:B------:R-:W-:Y:S02]  /*4c20*/  @!UP0 USHF.R.U32.HI UR4, URZ, UR23, UR4 ;  /* 0x00000017ff048299 */ /* 0x000fe40008011604 */
[----:B------:R-:W-:Y:S02]  /*4c30*/  UIMAD UR8, UR42, UR11, UR6 ;  /* 0x0000000b2a0872a4 */ /* 0x000fe4000f8e0206 */
[----:B------:R-:W-:Y:S04]  /*4c40*/  @!UP0 USEL UR4, UR5, UR4, !UP4 ;  /* 0x0000000405048287 */ /* 0x000fe8000e000000 */
[----:B------:R-:W-:Y:S02]  /*4c50*/  @!UP0 UIMAD UR8, UR7, UR8, UR4 ;  /* 0x00000008070882a4 */ /* 0x000fe4000f8e0204 */
[----:B------:R-:W-:Y:S02]  /*4c60*/  @!UP0 UIADD3 UR9, UPT, UPT, UR10, -UR4, URZ ;  /* 0x800000040a098290 */ /* 0x000fe4000fffe0ff */
[----:B------:R-:W-:Y:S02]  /*4c70*/  UIADD3 UR4, UPT, UPT, -UR5, URZ, URZ ;  /* 0x000000ff05047290 */ /* 0x000fe4000fffe1ff */
[----:B------:R-:W-:Y:S02]  /*4c80*/  UIADD3 UR7, UPT, UPT, -UR6, URZ, URZ ;  /* 0x000000ff06077290 */ /* 0x000fe4000fffe1ff */
[----:B------:R-:W-:Y:S02]  /*4c90*/  @!UP0 UIMAD UR6, UR9, UR42, UR5 ;  /* 0x0000002a090682a4 */ /* 0x000fe4000f8e0205 */
[----:B------:R-:W-:Y:S02]  /*4ca0*/  UIMAD UR14, UR15, UR4, UR14 ;  /* 0x000000040f0e72a4 */ /* 0x000fe4000f8e020e */
[----:B------:R-:W-:Y:S01]  /*4cb0*/  UIMAD UR13, UR30, UR7, UR13 ;  /* 0x000000071e0d72a4 */ /* 0x000fe2000f8e020d */
[----:B------:R-:W-:Y:S02]  /*4cc0*/  @!UP0 UMOV UR5, UR8 ;  /* 0x0000000800058c82 */ /* 0x000fe40008000000 */
[----:B------:R-:W-:Y:S02]  /*4cd0*/  UIMAD UR14, UR5, UR15, UR14 ;  /* 0x0000000f050e72a4 */ /* 0x000fe4000f8e020e */
[----:B------:R-:W-:Y:S11]  /*4ce0*/  UIMAD UR13, UR6, UR30, UR13 ;  /* 0x0000001e060d72a4 */ /* 0x000ff6000f8e020d */
[----:B------:R-:W-:Y:S01]  /*4cf0*/  @!UPT UIADD3 URZ, UPT, UPT, URZ, URZ, URZ ;  /* 0x000000fffffff290 */ /* 0x000fe2000fffe0ff */
.L_x_90:
[----:B------:R-:W2:Y:S01]  /*4d00*/  @!UP2 LDCU.128 UR8, c[0x0][0xb10] ;  /* 0x00016200ff08a7ac */ /* 0x000ea20008000c00 */
[C---:B----4-:R-:W-:Y:S02]  /*4d10*/  ISETP.NE.U32.AND P1, PT, R4.reuse, RZ, PT ;  /* 0x000000ff0400720c */ /* 0x050fe40003f25070 */
[----:B------:R-:W-:Y:S02]  /*4d20*/  ISETP.NE.U32.AND P0, PT, R4, RZ, PT ;  /* 0x000000ff0400720c */ /* 0x000fe40003f05070 */
[C---:B------:R-:W-:Y:S02]  /*4d30*/  ISETP.NE.AND.EX P1, PT, R5.reuse, RZ, PT, P1 ;  /* 0x000000ff0500720c */ /* 0x040fe40003f25310 */
[----:B------:R-:W-:Y:S01]  /*4d40*/  ISETP.NE.AND.EX P0, PT, R5, RZ, PT, P0 ;  /* 0x000000ff0500720c */ /* 0x000fe20003f05300 */
[----:B------:R-:W3:Y:S01]  /*4d50*/  @!UP2 LDCU UR5, c[0x0][0xb0c] ;  /* 0x00016180ff05a7ac */ /* 0x000ee20008000800 */
[----:B------:R-:W-:Y:S01]  /*4d60*/  SHF.L.U32 R9, R15, 0x1f, RZ ;  /* 0x0000001f0f097819 */ /* 0x000fe200000006ff */
[----:B------:R-:W-:Y:S02]  /*4d70*/  USHF.L.U32 UR19, UR16, 0x6, URZ ;  /* 0x0000000610137899 */ /* 0x000fe400080006ff */
[----:B------:R-:W-:Y:S02]  /*4d80*/  USHF.L.U32 UR18, UR20, 0x7, URZ ;  /* 0x0000000714127899 */ /* 0x000fe400080006ff */
[----:B--2---:R-:W-:Y:S07]  /*4d90*/  UIMAD.WIDE.U32 UR6, UR14, UR8, URZ ;  /* 0x000000080e0672a5 */ /* 0x004fee000f8e00ff */
[----:B------:R-:W-:Y:S01]  /*4da0*/  @!UP2 UMOV UR4, UR7 ;  /* 0x000000070004ac82 */ /* 0x000fe20008000000 */
[----:B---3--:R-:W-:Y:S02]  /*4db0*/  @!UP2 UISETP.NE.AND UP0, UPT, UR5, 0x1, UPT ;  /* 0x000000010500a88c */ /* 0x008fe4000bf05270 */
[----:B------:R-:W-:Y:S02]  /*4dc0*/  @!UP2 USHF.R.U32.HI UR4, URZ, UR9, UR4 ;  /* 0x00000009ff04a299 */ /* 0x000fe40008011604 */
[----:B------:R-:W-:Y:S02]  /*4dd0*/  UIMAD.WIDE.U32 UR6, UR13, UR11, URZ ;  /* 0x0000000b0d0672a5 */ /* 0x000fe4000f8e00ff */
[----:B------:R-:W-:Y:S02]  /*4de0*/  @!UP2 USEL UR8, UR14, UR4, !UP0 ;  /* 0x000000040e08a287 */ /* 0x000fe4000c000000 */
[----:B------:R-:W-:Y:S03]  /*4df0*/  @!UP2 UISETP.NE.AND UP0, UPT, UR10, 0x1, UPT ;  /* 0x000000010a00a88c */ /* 0x000fe6000bf05270 */
[----:B------:R-:W-:Y:S02]  /*4e00*/  @!UP2 UMOV UR6, UR7 ;  /* 0x000000070006ac82 */ /* 0x000fe40008000000 */
[----:B------:R-:W2:Y:S02]  /*4e10*/  @!UP2 LDCU UR4, c[0x0][0xb20] ;  /* 0x00016400ff04a7ac */ /* 0x000ea40008000800 */
[----:B--2---:R-:W-:Y:S04]  /*4e20*/  @!UP2 USHF.R.U32.HI UR6, URZ, UR4, UR6 ;  /* 0x00000004ff06a299 */ /* 0x004fe80008011606 */
[----:B------:R-:W-:Y:S04]  /*4e30*/  @!UP2 USEL UR6, UR13, UR6, !UP0 ;  /* 0x000000060d06a287 */ /* 0x000fe8000c000000 */
[----:B------:R-:W-:Y:S02]  /*4e40*/  @!UP2 UIADD3 UR4, UPT, UPT, -UR8, UR6, URZ ;  /* 0x000000060804a290 */ /* 0x000fe4000fffe1ff */
[----:B------:R-:W-:Y:S02]  /*4e50*/  @!UP2 UIADD3 UR6, UPT, UPT, UR8, -UR6, URZ ;  /* 0x800000060806a290 */ /* 0x000fe4000fffe0ff */
[----:B------:R-:W-:Y:S02]  /*4e60*/  @!UP2 UIMAD UR14, UR4, UR5, UR14 ;  /* 0x00000005040ea2a4 */ /* 0x000fe4000f8e020e */
[----:B------:R-:W-:Y:S01]  /*4e70*/  @!UP2 UIMAD UR13, UR6, UR10, UR13 ;  /* 0x0000000a060da2a4 */ /* 0x000fe2000f8e020d */
[----:B------:R-:W-:Y:S11]  /*4e80*/  BRA.U UP3, `(.L_x_91) ;  /* 0x0000000103107547 */ /* 0x000ff6000b800000 */
[----:B------:R-:W-:Y:S04]  /*4e90*/  MOV R6, UR37 ;  /* 0x0000002500067c02 */ /* 0x000fe80008000f00 */
[----:B------:R-:W-:Y:S04]  /*4ea0*/  SHF.L.U32 R6, R6, 0x1f, RZ ;  /* 0x0000001f06067819 */ /* 0x000fe800000006ff */
[----:B------:R-:W2:Y:S02]  /*4eb0*/  SYNCS.PHASECHK.TRANS64.TRYWAIT P2, [UR21+0x138], R6 ;  /* 0x00013806ff0075a7 */ /* 0x000ea40008041115 */
[----:B--2---:R-:W-:Y:S05]  /*4ec0*/  @!P2 BRA `(.L_x_92) ;  /* 0x0000003c0088a947 */ /* 0x004fea0003800000 */
.L_x_91:
[----:B------:R-:W-:Y:S05]  /*4ed0*/  @!P1 BRA `(.L_x_93) ;  /* 0x0000000000309947 */ /* 0x000fea0003800000 */
[----:B------:R-:W-:Y:S01]  /*4ee0*/  ISETP.NE.U32.AND P1, PT, R2, RZ, PT ;  /* 0x000000ff0200720c */ /* 0x000fe20003f25070 */
[----:B------:R-:W2:Y:S01]  /*4ef0*/  LDCU.64 UR4, c[0x0][0x358] ;  /* 0x00006b00ff0477ac */ /* 0x000ea20008000a00 */
[----:B------:R-:W-:Y:S02]  /*4f00*/  IMAD.MOV.U32 R74, RZ, RZ, 0x1 ;  /* 0x00000001ff4a7424 */ /* 0x000fe400078e00ff */
[----:B------:R-:W-:Y:S11]  /*4f10*/  ISETP.NE.AND.EX P1, PT, R3, RZ, PT, P1 ;  /* 0x000000ff0300720c */ /* 0x000ff60003f25310 */
[----:B------:R-:W-:Y:S02]  /*4f20*/  @!UPT UIADD3 URZ, UPT, UPT, URZ, URZ, URZ ;  /* 0x000000fffffff290 */ /* 0x000fe4000fffe0ff */
[----:B------:R-:W3:Y:S01]  /*4f30*/  @P1 LDC.64 R10, c[0x0][0x888] ;  /* 0x00022200ff0a1b82 */ /* 0x000ee20000000a00 */
[----:B-1----:R-:W-:Y:S04]  /*4f40*/  @P1 IMAD R0, R4, UR36, RZ ;  /* 0x0000002404001c24 */ /* 0x002fe8000f8e02ff */
[----:B---3--:R-:W-:Y:S04]  /*4f50*/  @P1 IMAD.WIDE R10, R0, 0x4, R10 ;  /* 0x00000004000a1825 */ /* 0x008fe800078e020a */
[----:B------:R-:W-:Y:S01]  /*4f60*/  HFMA2 R0, -RZ, RZ, 0, 5.9604644775390625e-08 ;  /* 0x00000001ff007431 */ /* 0x000fe200000001ff */
[----:B--2--5:R2:W5:Y:S04]  /*4f70*/  @P1 LDG.E R40, desc[UR4][R10.64] ;  /* 0x000000040a281981 */ /* 0x024568000c1e1900 */
[----:B------:R-:W-:Y:S01]  /*4f80*/  @!P1 PRMT R74, R0, 0x7610, R74 ;  /* 0x00007610004a9816 */ /* 0x000fe2000000004a */
[----:B--2---:R-:W3:Y:S06]  /*4f90*/  @!P1 LDC R40, c[0x0][0x880] ;  /* 0x00022000ff289b82 */ /* 0x004eec0000000800 */
.L_x_93:
[----:B---3-5:R-:W-:Y:S01]  /*4fa0*/  @!P0 ISETP.EQ.AND P1, PT, R40, RZ, PT ;  /* 0x000000ff2800820c */ /* 0x028fe20003f22270 */
[----:B------:R-:W-:Y:S01]  /*4fb0*/  @!UPT UIADD3 URZ, UPT, UPT, URZ, URZ, URZ ;  /* 0x000000fffffff290 */ /* 0x000fe2000fffe0ff */
[----:B------:R-:W-:Y:S11]  /*4fc0*/  @!P0 BRA `(.L_x_94) ;  /* 0x0000000000188947 */ /* 0x000ff60003800000 */
[----:B------:R-:W-:Y:S02]  /*4fd0*/  LOP3.LUT P0, RZ, R74, 0xff, RZ, 0xc0, !PT ;  /* 0x000000ff4aff7812 */ /* 0x000fe4000780c0ff */
[----:B------:R-:W-:Y:S04]  /*4fe0*/  ISETP.NE.U32.AND P1, PT, R2, RZ, PT ;  /* 0x000000ff0200720c */ /* 0x000fe80003f25070 */
[----:B------:R-:W-:Y:S04]  /*4ff0*/  ISETP.NE.AND.EX P1, PT, R3, RZ, PT, P1 ;  /* 0x000000ff0300720c */ /* 0x000fe80003f25310 */
[----:B------:R-:W-:Y:S03]  /*5000*/  PLOP3.LUT P1, PT, P1, PT, PT, 0x8, 0x80 ;  /* 0x000000000080781c */ /* 0x000fe60000f2e170 */
[----:B------:R-:W-:Y:S11]  /*5010*/  @P0 ISETP.EQ.AND P1, PT, R40, RZ, PT ;  /* 0x000000ff2800020c */ /* 0x000ff60003f22270 */
[----:B------:R-:W-:Y:S02]  /*5020*/  @!UPT UIADD3 URZ, UPT, UPT, URZ, URZ, URZ ;  /* 0x000000fffffff290 */ /* 0x000fe4000fffe0ff */
.L_x_94:
[----:B------:R-:W2:Y:S01]  /*5030*/  SYNCS.PHASECHK.TRANS64.TRYWAIT P2, [UR21+0x120], R9 ;  /* 0x00012009ff0075a7 */ /* 0x000ea20008041115 */
[----:B------:R-:W-:Y:S04]  /*5040*/  ELECT P0, URZ, PT ;  /* 0x0000000000ff782f */ /* 0x000fe80003800000 */
[----:B------:R-:W-:Y:S11]  /*5050*/  PLOP3.LUT P1, PT, P1, P0, PT, 0xf2, 0x2f ;  /* 0x00000000002f781c */ /* 0x000ff60000f21e72 */
[----:B------:R-:W-:Y:S02]  /*5060*/  @!UPT UIADD3 URZ, UPT, UPT, URZ, URZ, URZ ;  /* 0x000000fffffff290 */ /* 0x000fe4000fffe0ff */
[----:B------:R-:W-:Y:S05]  /*5070*/  @!P1 IADD3 R8, P0, PT, R16, 0x580, RZ ;  /* 0x0000058010089810 */ /* 0x000fea0007f1e0ff */
[----:B-1----:R-:W-:Y:S01]  /*5080*/  @!P1 IMAD.X R6, RZ, RZ, R17, P0 ;  /* 0x000000ffff069224 */ /* 0x002fe200000e0611 */
[----:B--2---:R-:W-:Y:S07]  /*5090*/  @!P2 BRA `(.L_x_95) ;  /* 0x0000003c002ca947 */ /* 0x004fee0003800000 */
.L_x_182:
[----:B------:R-:W-:Y:S01]  /*50a0*/  @!P1 R2UR UR5, R8 ;  /* 0x00000000080592ca */ /* 0x000fe200000e0000 */
[----:B------:R-:W-:Y:S01]  /*50b0*/  VOTEU.ALL UP0, P1 ;  /* 0x0000000000ff7886 */ /* 0x000fe20000800000 */
[----:B------:R-:W-:Y:S01]  /*50c0*/  @!P1 R2UR UR4, R6 ;  /* 0x00000000060492ca */ /* 0x000fe200000e0000 */
[----:B-1----:R-:W-:Y:S01]  /*50d0*/  @!P1 IMAD.MOV.U32 R0, RZ, RZ, 0x1000 ;  /* 0x00001000ff009424 */ /* 0x002fe200078e00ff */
[----:B------:R-:W-:Y:S01]  /*50e0*/  UMOV UR8, 0x0 ;  /* 0x0000000000087882 */ /* 0x000fe20000000000 */
[----:B------:R-:W-:Y:S01]  /*50f0*/  UMOV UR9, 0x10000000 ;  /* 0x1000000000097882 */ /* 0x000fe20000000000 */
[----:B------:R-:W-:Y:S01]  /*5100*/  @!UP0 UIADD3 UR16, UPT, UPT, UR21, 0x200, URZ ;  /* 0x0000020015108890 */ /* 0x000fe2000fffe0ff */
[----:B------:R-:W-:Y:S01]  /*5110*/  VIADD R14, R14, 0x1 ;  /* 0x000000010e0e7836 */ /* 0x000fe20000000000 */
[----:B------:R-:W-:Y:S01]  /*5120*/  VOTEU.ALL UP0, P1 ;  /* 0x0000000000ff7886 */ /* 0x000fe20000800000 */
[----:B------:R-:W-:Y:S01]  /*5130*/  UMOV UR20, UR36 ;  /* 0x0000002400147c82 */ /* 0x000fe20008000000 */
[----:B------:R-:W-:Y:S03]  /*5140*/  UPRMT UR6, UR45, 0x654, UR17 ;  /* 0x000006542d067896 */ /* 0x000fe60008000011 */
[----:B------:R-:W-:Y:S02]  /*5150*/  IMAD.U32 R10, RZ, RZ, UR5 ;  /* 0x00000005ff0a7e24 */ /* 0x000fe4000f8e00ff */
[----:B------:R-:W-:Y:S03]  /*5160*/  IMAD.U32 R11, RZ, RZ, UR4 ;  /* 0x00000004ff0b7e24 */ /* 0x000fe6000f8e00ff */
[----:B------:R-:W-:Y:S02]  /*5170*/  @!P1 R2UR UR4, R10 ;  /* 0x000000000a0492ca */ /* 0x000fe400000e0000 */
[----:B------:R-:W-:Y:S11]  /*5180*/  @!P1 R2UR UR5, R11 ;  /* 0x000000000b0592ca */ /* 0x000ff600000e0000 */
[----:B------:R-:W-:Y:S02]  /*5190*/  @!UPT UIADD3 URZ, UPT, UPT, URZ, URZ, URZ ;  /* 0x000000fffffff290 */ /* 0x000fe4000fffe0ff */
[----:B------:R1:W-:Y:S01]  /*51a0*/  @!UP0 UTMALDG.3D [UR16], [UR4], desc[UR8] ;  /* 0x00000810040085b4 */ /* 0x0003e20008011000 */
[----:B------:R1:W-:Y:S01]  /*51b0*/  @!P1 SYNCS.ARRIVE.TRANS64.RED.A0TR RZ, [UR21+0x110], R0 ;  /* 0x00011000ffff99a7 */ /* 0x0003e20008300415 */
[----:B------:R-:W-:Y:S01]  /*51c0*/  SYNCS.ARRIVE.TRANS64.RED.A1T0 RZ, [UR6], RZ ;  /* 0x000000ffffff79a7 */ /* 0x000fe20008100406 */
[----:B------:R-:W2:Y:S02]  /*51d0*/  SYNCS.PHASECHK.TRANS64.TRYWAIT P0, [UR21+0x128], R9 ;  /* 0x00012809ff0075a7 */ /* 0x000ea40008001115 */
[----:B-12---:R-:W-:Y:S05]  /*51e0*/  @!P0 BRA `(.L_x_96) ;  /* 0x0000003800f08947 */ /* 0x006fea0003800000 */
.L_x_184:
[----:B------:R-:W-:Y:S01]  /*51f0*/  @!P1 IADD3 R6, P0, PT, R16, 0x580, RZ ;  /* 0x0000058010069810 */ /* 0x000fe20007f1e0ff */
[----:B------:R-:W-:Y:S01]  /*5200*/  VOTEU.ALL UP0, P1 ;  /* 0x0000000000ff7886 */ /* 0x000fe20000800000 */
[----:B------:R-:W-:Y:S01]  /*5210*/  UMOV UR6, 0x0 ;  /* 0x0000000000067882 */ /* 0x000fe20000000000 */
[----:B------:R-:W-:Y:S01]  /*5220*/  UMOV UR7, 0x10000000 ;  /* 0x1000000000077882 */ /* 0x000fe20000000000 */
[----:B------:R-:W-:Y:S01]  /*5230*/  @!P1 R2UR UR5, R6 ;  /* 0x00000000060592ca */ /* 0x000fe200000e0000 */
[----:B-1----:R-:W-:Y:S01]  /*5240*/  @!P1 IMAD.X R0, RZ, RZ, R17, P0 ;  /* 0x000000ffff009224 */ /* 0x002fe200000e0611 */
[----:B------:R-:W-:Y:S01]  /*5250*/  @!UP0 UIADD3 UR10, UPT, UPT, UR18, 0x40, URZ ;  /* 0x00000040120a8890 */ /* 0x000fe2000fffe0ff */
[----:B------:R-:W-:Y:S01]  /*5260*/  R2UR UR16, R76 ;  /* 0x000000004c1072ca */ /* 0x000fe200000e0000 */
[----:B------:R-:W-:Y:S01]  /*5270*/  @!UP0 UIADD3 UR8, UPT, UPT, UR21, 0x1200, URZ ;  /* 0x0000120015088890 */ /* 0x000fe2000fffe0ff */
[----:B------:R-:W-:Y:S01]  /*5280*/  ISETP.NE.AND P0, PT, R14, 0x2, PT ;  /* 0x000000020e00780c */ /* 0x000fe20003f05270 */
[----:B------:R-:W-:Y:S01]  /*5290*/  @!UP0 UIADD3 UR9, UPT, UPT, UR21, 0x118, URZ ;  /* 0x0000011815098890 */ /* 0x000fe2000fffe0ff */
[----:B------:R-:W-:Y:S01]  /*52a0*/  @!P1 R2UR UR4, R0 ;  /* 0x00000000000492ca */ /* 0x000fe200000e0000 */
[----:B------:R-:W-:Y:S01]  /*52b0*/  VOTEU.ALL UP0, P1 ;  /* 0x0000000000ff7886 */ /* 0x000fe20000800000 */
[----:B------:R-:W-:Y:S01]  /*52c0*/  UMOV UR11, UR19 ;  /* 0x00000013000b7c82 */ /* 0x000fe20008000000 */
[----:B------:R-:W-:Y:S01]  /*52d0*/  UMOV UR12, UR36 ;  /* 0x00000024000c7c82 */ /* 0x000fe20008000000 */
[----:B------:R-:W-:Y:S01]  /*52e0*/  SEL R0, RZ, 0x1, P0 ;  /* 0x00000001ff007807 */ /* 0x000fe20000000000 */
[----:B------:R-:W-:Y:S01]  /*52f0*/  UIADD3 UR20, UPT, UPT, UR13, UR63, URZ ;  /* 0x0000003f0d147290 */ /* 0x000fe2000fffe0ff */
[----:B------:R-:W-:Y:S01]  /*5300*/  IMAD.U32 R8, RZ, RZ, UR5 ;  /* 0x00000005ff087e24 */ /* 0x000fe2000f8e00ff */
[----:B------:R-:W-:Y:S01]  /*5310*/  LOP3.LUT R15, R15, 0x1, RZ, 0x3c, !PT ;  /* 0x000000010f0f7812 */ /* 0x000fe200078e3cff */
[----:B------:R-:W-:Y:S01]  /*5320*/  UPLOP3.LUT UP3, UPT, UPT, UPT, UPT, 0x80, 0x8 ;  /* 0x000000000008789c */ /* 0x000fe20003f6f070 */
[----:B------:R-:W-:Y:S01]  /*5330*/  LOP3.LUT R13, R13, R0, RZ, 0x3c, !PT ;  /* 0x000000000d0d7212 */ /* 0x000fe200078e3cff */
[----:B------:R-:W-:Y:S01]  /*5340*/  UIADD3 UR16, UPT, UPT, UR14, UR16, URZ ;  /* 0x000000100e107290 */ /* 0x000fe2000fffe0ff */
[----:B------:R-:W-:Y:S01]  /*5350*/  SEL R14, R14, RZ, P0 ;  /* 0x000000ff0e0e7207 */ /* 0x000fe20000000000 */
[----:B------:R-:W-:Y:S01]  /*5360*/  UMOV UR36, UR26 ;  /* 0x0000001a00247c82 */ /* 0x000fe20008000000 */
[----:B------:R-:W-:Y:S01]  /*5370*/  IMAD.U32 R9, RZ, RZ, UR4 ;  /* 0x00000004ff097e24 */ /* 0x000fe2000f8e00ff */
[----:B------:R-:W-:Y:S04]  /*5380*/  @!P1 R2UR UR4, R8 ;  /* 0x00000000080492ca */ /* 0x000fe800000e0000 */
[----:B------:R-:W-:Y:S11]  /*5390*/  @!P1 R2UR UR5, R9 ;  /* 0x00000000090592ca */ /* 0x000ff600000e0000 */
[----:B------:R-:W-:Y:S02]  /*53a0*/  @!UPT UIADD3 URZ, UPT, UPT, URZ, URZ, URZ ;  /* 0x000000fffffff290 */ /* 0x000fe4000fffe0ff */
[----:B------:R2:W-:Y:S01]  /*53b0*/  @!UP0 UTMALDG.3D [UR8], [UR4], desc[UR6] ;  /* 0x00000608040085b4 */ /* 0x0005e20008011000 */
[----:B------:R2:W-:Y:S01]  /*53c0*/  @!P1 SYNCS.ARRIVE.TRANS64.RED.A0TR RZ, [UR21+0x118], R7 ;  /* 0x00011807ffff99a7 */ /* 0x0005e20008300415 */
[----:B------:R-:W-:Y:S01]  /*53d0*/  SYNCS.ARRIVE.TRANS64.RED.A1T0 RZ, [UR33], RZ ;  /* 0x000000ffffff79a7 */ /* 0x000fe20008100421 */
[----:B------:R-:W-:Y:S05]  /*53e0*/  BRA.U UP1, `(.L_x_97) ;  /* 0xfffffff501247547 */ /* 0x000fea000b83ffff */
[----:B------:R-:W-:-:S04]  /*53f0*/  SHF.L.U32 R2, R15, 0x1f, RZ ;  /* 0x0000001f0f027819 */ /* 0x000fc800000006ff */
[----:B------:R-:W1:Y:S02]  /*5400*/  SYNCS.PHASECHK.TRANS64.TRYWAIT P0, [UR21+0x120], R2 ;  /* 0x00012002ff0075a7 */ /* 0x000e640008001115 */
[----:B-1----:R-:W-:Y:S05]  /*5410*/  @!P0 BRA `(.L_x_98) ;  /* 0x00000038007c8947 */ /* 0x002fea0003800000 */
.L_x_186:
[----:B-1----:R-:W-:-:S07]  /*5420*/  MOV R0, UR21 ;  /* 0x0000001500007c02 */ /* 0x002fce0008000f00 */
.L_x_99:
[----:B-1----:R-:W-:-:S04]  /*5430*/  SHF.L.U32 R2, R15, 0x1f, RZ ;  /* 0x0000001f0f027819 */ /* 0x002fc800000006ff */
[----:B------:R1:W3:Y:S03]  /*5440*/  SYNCS.PHASECHK.TRANS64.TRYWAIT P0, [R0+URZ+0x128], R2 ;  /* 0x00012802000075a7 */ /* 0x0002e600080011ff */
[----:B---3--:R-:W-:Y:S05]  /*5450*/  @!P0 NANOSLEEP.SYNCS 0x989680 ;  /* 0x009896800000895d */ /* 0x008fea0003900000 */
[----:B------:R-:W3:Y:S02]  /*5460*/  @!P0 SYNCS.PHASECHK.TRANS64 P0, [R0+URZ+0x128], R2 ;  /* 0x00012802000085a7 */ /* 0x000ee400080010ff */
[----:B--23--:R-:W-:Y:S05]  /*5470*/  @P0 EXIT ;  /* 0x000000000000094d */ /* 0x00cfea0003800000 */
[----:B------:R-:W-:Y:S05]  /*5480*/  BRA `(.L_x_99) ;  /* 0xfffffffc00e87947 */ /* 0x000fea000383ffff */
.L_x_88:
[----:B------:R-:W-:-:S06]  /*5490*/  UISETP.GE.AND UP0, UPT, UR17, 0x4, UPT ;  /* 0x000000041100788c */ /* 0x000fcc000bf06270 */
[----:B------:R-:W-:-:S13]  /*54a0*/  PLOP3.LUT P0, PT, PT, PT, UP0, 0x80, 0x8 ;  /* 0x000000000008781c */ /* 0x000fda0003f0f008 */
[----:B------:R-:W-:Y:S05]  /*54b0*/  @!P0 EXIT ;  /* 0x000000000000894d */ /* 0x000fea0003800000 */
[----:B------:R-:W-:Y:S01]  /*54c0*/  BAR.SYNC.DEFER_BLOCKING 0x6, 0xa0 ;  /* 0x0182800000007b1d */ /* 0x000fe20000010000 */
[C---:B------:R-:W-:Y:S01]  /*54d0*/  IMAD.SHL.U32 R7, R84.reuse, 0x40, RZ ;  /* 0x0000004054077824 */ /* 0x040fe200078e00ff */
[C---:B------:R-:W-:Y:S01]  /*54e0*/  LOP3.LUT R86, R84.reuse, 0x60, RZ, 0xc0, !PT ;  /* 0x0000006054567812 */ /* 0x040fe200078ec0ff */
[C---:B------:R-:W-:Y:S01]  /*54f0*/  IMAD.SHL.U32 R4, R84.reuse, 0x20, RZ ;  /* 0x0000002054047824 */ /* 0x040fe200078e00ff */
[----:B------:R-:W-:Y:S01]  /*5500*/  CS2R R82, SRZ ;  /* 0x0000000000527805 */ /* 0x000fe2000001ff00 */
[C---:B------:R-:W-:Y:S01]  /*5510*/  IMAD.SHL.U32 R5, R84.reuse, 0x8, RZ ;  /* 0x0000000854057824 */ /* 0x040fe200078e00ff */
[----:B------:R-:W-:Y:S02]  /*5520*/  UMOV UR44, 0x400 ;  /* 0x00000400002c7882 */ /* 0x000fe40000000000 */
[----:B------:R-:W1:Y:S01]  /*5530*/  LDC.64 R72, c[0x0][0x8b0] ;  /* 0x00022c00ff487b82 */ /* 0x000e620000000a00 */
[----:B------:R-:W-:Y:S01]  /*5540*/  ULEA UR44, UR45, UR44, 0x18 ;  /* 0x0000002c2d2c7291 */ /* 0x000fe2000f8ec0ff */
[----:B------:R-:W-:Y:S01]  /*5550*/  LOP3.LUT R6, R7, 0x180, RZ, 0xc0, !PT ;  /* 0x0000018007067812 */ /* 0x000fe200078ec0ff */
[----:B------:R-:W-:Y:S01]  /*5560*/  IMAD.U32 R37, R84, 0x10000, RZ ;  /* 0x0001000054257824 */ /* 0x000fe200078e00ff */
[----:B------:R-:W-:Y:S01]  /*5570*/  LOP3.LUT R4, R4, 0xc00, RZ, 0xc0, !PT ;  /* 0x00000c0004047812 */ /* 0x000fe200078ec0ff */
[----:B------:R-:W-:Y:S01]  /*5580*/  UIADD3 UR4, UPT, UPT, UR44, 0x2200, URZ ;  /* 0x000022002c047890 */ /* 0x000fe2000fffe0ff */
[----:B------:R-:W-:Y:S01]  /*5590*/  LOP3.LUT R5, R6, 0x30, R5, 0xf8, !PT ;  /* 0x0000003006057812 */ /* 0x000fe200078ef805 */
[----:B------:R-:W-:Y:S01]  /*55a0*/  IMAD.SHL.U32 R6, R84, 0x2, RZ ;  /* 0x0000000254067824 */ /* 0x000fe200078e00ff */
[----:B------:R-:W2:Y:S01]  /*55b0*/  LDC.64 R70, c[0x0][0x8a8] ;  /* 0x00022a00ff467b82 */ /* 0x000ea20000000a00 */
[----:B------:R-:W-:Y:S01]  /*55c0*/  LOP3.LUT R4, R4, 0x40, R7, 0xf8, !PT ;  /* 0x0000004004047812 */ /* 0x000fe200078ef807 */
[----:B------:R-:W-:Y:S01]  /*55d0*/  IMAD.MOV.U32 R36, RZ, RZ, RZ ;  /* 0x000000ffff247224 */ /* 0x000fe200078e00ff */
[----:B------:R-:W-:Y:S01]  /*55e0*/  LOP3.LUT R37, R37, 0x600000, RZ, 0xc0, !PT ;  /* 0x0060000025257812 */ /* 0x000fe200078ec0ff */
[----:B------:R-:W-:Y:S01]  /*55f0*/  IMAD.MOV.U32 R78, RZ, RZ, RZ ;  /* 0x000000ffff4e7224 */ /* 0x000fe200078e00ff */
[----:B------:R-:W-:-:S02]  /*5600*/  LOP3.LUT R84, R84, 0x2, RZ, 0xc0, !PT ;  /* 0x0000000254547812 */ /* 0x000fc400078ec0ff */
[----:B------:R-:W-:Y:S02]  /*5610*/  CS2R R80, SRZ ;  /* 0x0000000000507805 */ /* 0x000fe4000001ff00 */
[----:B------:R-:W-:Y:S01]  /*5620*/  LOP3.LUT R5, R5, 0x20, R6, 0x78, !PT ;  /* 0x0000002005057812 */ /* 0x000fe200078e7806 */
[----:B------:R-:W-:Y:S01]  /*5630*/  IMAD.U32 R85, RZ, RZ, UR4 ;  /* 0x00000004ff557e24 */ /* 0x000fe2000f8e00ff */
[----:B------:R-:W3:Y:S01]  /*5640*/  LDS R0, [UR44+0x1f0] ;  /* 0x0001f02cff007984 */ /* 0x000ee20008000800 */
[----:B------:R-:W-:Y:S01]  /*5650*/  LOP3.LUT R4, R4, 0x200, R7, 0xf8, !PT ;  /* 0x0000020004047812 */ /* 0x000fe200078ef807 */
[----:B------:R-:W-:Y:S01]  /*5660*/  IMAD.MOV R79, RZ, RZ, -R84 ;  /* 0x000000ffff4f7224 */ /* 0x000fe200078e0a54 */
[----:B------:R-:W4:Y:S02]  /*5670*/  LDCU UR58, c[0x0][0x370] ;  /* 0x00006e00ff3a77ac */ /* 0x000f240008000800 */
[----:B------:R-:W-:Y:S01]  /*5680*/  LOP3.LUT R69, R4, R5, RZ, 0xfc, !PT ;  /* 0x0000000504457212 */ /* 0x000fe200078efcff */
[----:B------:R-:W1:Y:S01]  /*5690*/  LDCU UR43, c[0x0][0xb0c] ;  /* 0x00016180ff2b77ac */ /* 0x000e620008000800 */
[----:B------:R-:W1:Y:S01]  /*56a0*/  LDCU UR39, c[0x0][0xb30] ;  /* 0x00016600ff2777ac */ /* 0x000e620008000800 */
[----:B------:R-:W1:Y:S01]  /*56b0*/  LDCU.64 UR56, c[0x0][0x888] ;  /* 0x00011100ff3877ac */ /* 0x000e620008000a00 */
[----:B------:R-:W1:Y:S01]  /*56c0*/  LDCU.64 UR40, c[0x0][0xb28] ;  /* 0x00016500ff2877ac */ /* 0x000e620008000a00 */
[----:B------:R-:W1:Y:S01]  /*56d0*/  LDCU.64 UR60, c[0x0][0x890] ;  /* 0x00011200ff3c77ac */ /* 0x000e620008000a00 */
[----:B------:R-:W1:Y:S01]  /*56e0*/  LDCU.128 UR52, c[0x0][0xb10] ;  /* 0x00016200ff3477ac */ /* 0x000e620008000c00 */
[----:B------:R-:W1:Y:S01]  /*56f0*/  LDCU UR47, c[0x0][0x374] ;  /* 0x00006e80ff2f77ac */ /* 0x000e620008000800 */
[----:B------:R-:W-:Y:S01]  /*5700*/  UIADD3 UR62, UPT, UPT, UR44, 0x200, URZ ;  /* 0x000002002c3e7890 */ /* 0x000fe2000fffe0ff */
[----:B-1234-:R-:W-:-:S11]  /*5710*/  IMAD.IADD R37, R0, 0x1, R37 ;  /* 0x0000000100257824 */ /* 0x01efd600078e0225 */
.L_x_125:
[----:B------:R-:W-:Y:S02]  /*5720*/  LEA R3, R78, UR44, 0x3 ;  /* 0x0000002c4e037c11 */ /* 0x000fe4000f8e18ff */
[----:B------:R-:W-:Y:S02]  /*5730*/  SHF.L.U32 R0, R82, 0x1f, RZ ;  /* 0x0000001f52007819 */ /* 0x000fe400000006ff */
[----:B-1----:R-:W-:Y:S02]  /*5740*/  LEA R4, R78, UR44, 0x4 ;  /* 0x0000002c4e047c11 */ /* 0x002fe4000f8e20ff */
[----:B------:R-:W1:Y:S02]  /*5750*/  SYNCS.PHASECHK.TRANS64.TRYWAIT P0, [R3+URZ+0x140], R0 ;  /* 0x00014000030075a7 */ /* 0x000e6400080011ff */
[----:B-1----:R-:W-:Y:S05]  /*5760*/  @!P0 BRA `(.L_x_100) ;  /* 0x0000003400c08947 */ /* 0x002fea0003800000 */
.L_x_187:
        /* <DEDUP_REMOVED lines=8> */
[----:B--2---:R-:W-:Y:S11]  /*57f0*/  LOP3.LUT P0, RZ, R6, 0x1, RZ, 0xc0, !PT ;  /* 0x0000000106ff7812 */ /* 0x004ff6000780c0ff */
[----:B------:R-:W-:Y:S02]  /*5800*/  @!UPT UIADD3 URZ, UPT, UPT, URZ, URZ, URZ ;  /* 0x000000fffffff290 */ /* 0x000fe4000fffe0ff */
[----:B---3--:R-:W-:Y:S01]  /*5810*/  VOTEU.ANY UP1, P0 ;  /* 0x0000000000ff7886 */ /* 0x008fe20000020100 */
[----:B------:R-:W-:Y:S01]  /*5820*/  PLOP3.LUT P0, PT, PT, PT, UP1, 0x80, 0x8 ;  /* 0x000000000008781c */ /* 0x000fe20003f0f018 */
[----:B------:R-:W-:Y:S11]  /*5830*/  UP2UR UR46, UPR, URZ, 0x2 ;  /* 0x00000002ff2e7883 */ /* 0x000ff60008000000 */
[----:B------:R-:W-:Y:S01]  /*5840*/  @!UPT UIADD3 URZ, UPT, UPT, URZ, URZ, URZ ;  /* 0x000000fffffff290 */ /* 0x000fe2000fffe0ff */
[----:B-1----:R-:W-:Y:S02]  /*5850*/  @P0 SHF.R.U32.HI R0, RZ, 0x10, R5 ;  /* 0x00000010ff000819 */ /* 0x002fe40000011605 */
        /* <DEDUP_REMOVED lines=12> */
[----:B------:R-:W2:Y:S01]  /*5920*/  LDCU UR12, c[0x0][0xb20] ;  /* 0x00016400ff0c77ac */ /* 0x000ea20008000800 */
[----:B------:R-:W-:Y:S02]  /*5930*/  UIMAD.WIDE.U32 UR4, UR47, UR55, URZ ;  /* 0x000000372f0472a5 */ /* 0x000fe4000f8e00ff */
[----:B------:R-:W-:Y:S02]  /*5940*/  UIMAD.WIDE.U32 UR6, UR58, UR52, URZ ;  /* 0x000000343a0672a5 */ /* 0x000fe4000f8e00ff */
[----:B------:R-:W-:Y:S02]  /*5950*/  UISETP.NE.AND UP0, UPT, UR54, 0x1, UPT ;  /* 0x000000013600788c */ /* 0x000fe4000bf05270 */
[----:B------:R-:W-:Y:S02]  /*5960*/  UIMAD.WIDE.U32 UR8, UR37, UR55, URZ ;  /* 0x00000037250872a5 */ /* 0x000fe4000f8e00ff */
[----:B------:R-:W-:Y:S02]  /*5970*/  UIMAD.WIDE.U32 UR10, UR38, UR52, URZ ;  /* 0x00000034260a72a5 */ /* 0x000fe4000f8e00ff */
[----:B------:R-:W-:Y:S02]  /*5980*/  UISETP.NE.AND UP1, UPT, UR43, 0x1, UPT ;  /* 0x000000012b00788c */ /* 0x000fe4000bf25270 */
[----:B------:R-:W-:Y:S01]  /*5990*/  UISETP.NE.AND UP2, UPT, UR42, 0x1, UPT ;  /* 0x000000012a00788c */ /* 0x000fe2000bf45270 */
[----:B------:R-:W-:Y:S02]  /*59a0*/  UMOV UR4, UR5 ;  /* 0x0000000500047c82 */ /* 0x000fe40008000000 */
[----:B--2---:R-:W-:Y:S03]  /*59b0*/  USHF.R.U32.HI UR5, URZ, UR12, UR4 ;  /* 0x0000000cff057299 */ /* 0x004fe60008011604 */
[----:B------:R-:W-:Y:S02]  /*59c0*/  UMOV UR4, UR7 ;  /* 0x0000000700047c82 */ /* 0x000fe40008000000 */
[----:B------:R-:W-:Y:S02]  /*59d0*/  USHF.R.U32.HI UR7, URZ, UR53, UR4 ;  /* 0x00000035ff077299 */ /* 0x000fe40008011604 */
[----:B------:R-:W-:Y:S02]  /*59e0*/  USEL UR4, UR47, UR5, !UP0 ;  /* 0x000000052f047287 */ /* 0x000fe4000c000000 */
[----:B------:R-:W-:Y:S01]  /*59f0*/  USEL UR7, UR58, UR7, !UP1 ;  /* 0x000000073a077287 */ /* 0x000fe2000c800000 */
[----:B------:R-:W-:Y:S01]  /*5a00*/  UMOV UR5, UR9 ;  /* 0x0000000900057c82 */ /* 0x000fe20008000000 */
[----:B------:R-:W-:Y:S02]  /*5a10*/  UIMAD.WIDE.U32 UR8, UR4, UR40, URZ ;  /* 0x00000028040872a5 */ /* 0x000fe4000f8e00ff */
[----:B------:R-:W-:Y:S03]  /*5a20*/  USHF.R.U32.HI UR6, URZ, UR12, UR5 ;  /* 0x0000000cff067299 */ /* 0x000fe60008011605 */
[----:B------:R-:W-:Y:S01]  /*5a30*/  UMOV UR5, UR11 ;  /* 0x0000000b00057c82 */ /* 0x000fe20008000000 */
[----:B------:R-:W-:Y:S02]  /*5a40*/  UIMAD.WIDE.U32 UR10, UR7, UR40, URZ ;  /* 0x00000028070a72a5 */ /* 0x000fe4000f8e00ff */
[----:B------:R-:W-:Y:S02]  /*5a50*/  USHF.R.U32.HI UR12, URZ, UR53, UR5 ;  /* 0x00000035ff0c7299 */ /* 0x000fe40008011605 */
[----:B------:R-:W-:Y:S01]  /*5a60*/  USEL UR6, UR37, UR6, !UP0 ;  /* 0x0000000625067287 */ /* 0x000fe2000c000000 */
[----:B------:R-:W-:Y:S02]  /*5a70*/  UMOV UR5, UR9 ;  /* 0x0000000900057c82 */ /* 0x000fe40008000000 */
[----:B------:R-:W-:Y:S01]  /*5a80*/  UMOV UR10, UR11 ;  /* 0x0000000b000a7c82 */ /* 0x000fe20008000000 */
[----:B------:R-:W-:Y:S02]  /*5a90*/  @UP2 USHF.R.U32.HI UR4, URZ, UR41, UR5 ;  /* 0x00000029ff042299 */ /* 0x000fe40008011605 */
[----:B------:R-:W-:Y:S02]  /*5aa0*/  @UP2 USHF.R.U32.HI UR7, URZ, UR41, UR10 ;  /* 0x00000029ff072299 */ /* 0x000fe4000801160a */
[----:B------:R-:W-:Y:S02]  /*5ab0*/  UIMAD UR4, UR42, UR4, URZ ;  /* 0x000000042a0472a4 */ /* 0x000fe4000f8e02ff */
[----:B------:R-:W-:Y:S02]  /*5ac0*/  UIMAD.WIDE.U32 UR10, UR6, UR40, URZ ;  /* 0x00000028060a72a5 */ /* 0x000fe4000f8e00ff */
[----:B------:R-:W-:Y:S02]  /*5ad0*/  USEL UR5, UR38, UR12, !UP1 ;  /* 0x0000000c26057287 */ /* 0x000fe4000c800000 */
[----:B------:R-:W-:Y:S02]  /*5ae0*/  UIMAD UR8, UR42, UR7, URZ ;  /* 0x000000072a0872a4 */ /* 0x000fe4000f8e02ff */
[----:B------:R-:W-:Y:S03]  /*5af0*/  UISETP.GE.AND UP0, UPT, UR6, UR4, UPT ;  /* 0x000000040600728c */ /* 0x000fe6000bf06270 */
[----:B------:R-:W-:Y:S01]  /*5b00*/  UMOV UR4, UR11 ;  /* 0x0000000b00047c82 */ /* 0x000fe20008000000 */
[----:B------:R-:W-:Y:S02]  /*5b10*/  UISETP.GE.OR UP0, UPT, UR5, UR8, UP0 ;  /* 0x000000080500728c */ /* 0x000fe40008706670 */
[----:B------:R-:W-:Y:S02]  /*5b20*/  USHF.R.U32.HI UR4, URZ, UR41, UR4 ;  /* 0x00000029ff047299 */ /* 0x000fe40008011604 */
[----:B------:R-:W-:Y:S02]  /*5b30*/  UIMAD.WIDE.U32 UR8, UR5, UR40, URZ ;  /* 0x00000028050872a5 */ /* 0x000fe4000f8e00ff */
[----:B------:R-:W-:Y:S02]  /*5b40*/  USEL UR11, UR6, UR4, !UP2 ;  /* 0x00000004060b7287 */ /* 0x000fe4000d000000 */
[----:B------:R-:W-:Y:S02]  /*5b50*/  UIADD3 UR8, UPT, UPT, -UR5, URZ, URZ ;  /* 0x000000ff05087290 */ /* 0x000fe4000fffe1ff */
[----:B------:R-:W-:Y:S01]  /*5b60*/  UIADD3 UR10, UPT, UPT, -UR11, URZ, URZ ;  /* 0x000000ff0b0a7290 */ /* 0x000fe2000fffe1ff */
[----:B------:R-:W-:Y:S01]  /*5b70*/  @!UP0 UMOV UR4, UR9 ;  /* 0x0000000900048c82 */ /* 0x000fe20008000000 */
[----:B------:R-:W-:Y:S02]  /*5b80*/  UIADD3 UR9, UPT, UPT, -UR6, URZ, URZ ;  /* 0x000000ff06097290 */ /* 0x000fe4000fffe1ff */
[----:B------:R-:W-:Y:S02]  /*5b90*/  @!UP0 USHF.R.U32.HI UR4, URZ, UR41, UR4 ;  /* 0x00000029ff048299 */ /* 0x000fe40008011604 */
[----:B------:R-:W-:Y:S02]  /*5ba0*/  UIMAD UR10, UR42, UR10, UR6 ;  /* 0x0000000a2a0a72a4 */ /* 0x000fe4000f8e0206 */
[----:B------:R-:W-:Y:S04]  /*5bb0*/  @!UP0 USEL UR4, UR5, UR4, !UP2 ;  /* 0x0000000405048287 */ /* 0x000fe8000d000000 */
[----:B------:R-:W-:Y:S02]  /*5bc0*/  @!UP0 UIMAD UR10, UR7, UR10, UR4 ;  /* 0x0000000a070a82a4 */ /* 0x000fe4000f8e0204 */
[----:B------:R-:W-:Y:S02]  /*5bd0*/  @!UP0 UIADD3 UR11, UPT, UPT, UR11, -UR4, URZ ;  /* 0x800000040b0b8290 */ /* 0x000fe4000fffe0ff */
[----:B------:R-:W-:Y:S02]  /*5be0*/  UIMAD UR7, UR43, UR8, UR38 ;  /* 0x000000082b0772a4 */ /* 0x000fe4000f8e0226 */
[----:B------:R-:W-:Y:S02]  /*5bf0*/  @!UP0 UIMAD UR6, UR11, UR42, UR5 ;  /* 0x0000002a0b0682a4 */ /* 0x000fe4000f8e0205 */
[----:B------:R-:W-:Y:S01]  /*5c00*/  UIMAD UR4, UR54, UR9, UR37 ;  /* 0x00000009360472a4 */ /* 0x000fe2000f8e0225 */
[----:B------:R-:W-:Y:S02]  /*5c10*/  @!UP0 UMOV UR5, UR10 ;  /* 0x0000000a00058c82 */ /* 0x000fe40008000000 */
[----:B------:R-:W-:Y:S02]  /*5c20*/  UIMAD UR38, UR5, UR43, UR7 ;  /* 0x0000002b052672a4 */ /* 0x000fe4000f8e0207 */
[----:B------:R-:W-:Y:S11]  /*5c30*/  UIMAD UR37, UR6, UR54, UR4 ;  /* 0x00000036062572a4 */ /* 0x000ff6000f8e0204 */
[----:B------:R-:W-:Y:S01]  /*5c40*/  @!UPT UIADD3 URZ, UPT, UPT, URZ, URZ, URZ ;  /* 0x000000fffffff290 */ /* 0x000fe2000fffe0ff */
.L_x_101:
[----:B------:R-:W-:Y:S01]  /*5c50*/  UISETP.NE.AND UP0, UPT, UR39, 0x1, UPT ;  /* 0x000000012700788c */ /* 0x000fe2000bf05270 */
[----:B------:R-:W-:Y:S01]  /*5c60*/  IADD3 R78, PT, PT, R78, 0x1, RZ ;  /* 0x000000014e4e7810 */ /* 0x000fe20007ffe0ff */
[----:B------:R-:W-:Y:S02]  /*5c70*/  USHF.L.U32 UR50, UR16, 0x6, URZ ;  /* 0x0000000610327899 */ /* 0x000fe400080006ff */
[----:B------:R-:W-:Y:S07]  /*5c80*/  USHF.L.U32 UR49, UR20, 0x7, URZ ;  /* 0x0000000714317899 */ /* 0x000fee00080006ff */
[----:B------:R-:W2:Y:S01]  /*5c90*/  @!UP0 LDCU.128 UR12, c[0x0][0xb10] ;  /* 0x00016200ff0c87ac */ /* 0x000ea20008000c00 */
[----:B------:R-:W3:Y:S01]  /*5ca0*/  @!UP0 LDCU UR5, c[0x0][0xb0c] ;  /* 0x00016180ff0587ac */ /* 0x000ee20008000800 */
[----:B------:R-:W4:Y:S01]  /*5cb0*/  @!UP0 LDCU UR10, c[0x0][0xb20] ;  /* 0x00016400ff0a87ac */ /* 0x000f220008000800 */
[----:B--2---:R-:W-:Y:S02]  /*5cc0*/  UIMAD.WIDE.U32 UR8, UR38, UR12, URZ ;  /* 0x0000000c260872a5 */ /* 0x004fe4000f8e00ff */
[----:B------:R-:W-:Y:S02]  /*5cd0*/  UIMAD.WIDE.U32 UR6, UR37, UR15, URZ ;  /* 0x0000000f250672a5 */ /* 0x000fe4000f8e00ff */
[----:B------:R-:W-:Y:S03]  /*5ce0*/  @!UP0 UISETP.NE.AND UP1, UPT, UR14, 0x1, UPT ;  /* 0x000000010e00888c */ /* 0x000fe6000bf25270 */
[----:B------:R-:W-:Y:S01]  /*5cf0*/  @!UP0 UMOV UR4, UR9 ;  /* 0x0000000900048c82 */ /* 0x000fe20008000000 */
[----:B---3--:R-:W-:Y:S02]  /*5d00*/  @!UP0 UISETP.NE.AND UP2, UPT, UR5, 0x1, UPT ;  /* 0x000000010500888c */ /* 0x008fe4000bf45270 */
[----:B------:R-:W-:Y:S01]  /*5d10*/  @!UP0 USHF.R.U32.HI UR4, URZ, UR13, UR4 ;  /* 0x0000000dff048299 */ /* 0x000fe20008011604 */
[----:B------:R-:W-:Y:S02]  /*5d20*/  @!UP0 UMOV UR6, UR7 ;  /* 0x0000000700068c82 */ /* 0x000fe40008000000 */
[----:B----4-:R-:W-:Y:S02]  /*5d30*/  @!UP0 USHF.R.U32.HI UR6, URZ, UR10, UR6 ;  /* 0x0000000aff068299 */ /* 0x010fe40008011606 */
[----:B------:R-:W-:Y:S02]  /*5d40*/  @!UP0 USEL UR7, UR38, UR4, !UP2 ;  /* 0x0000000426078287 */ /* 0x000fe4000d000000 */
[----:B------:R-:W-:Y:S04]  /*5d50*/  @!UP0 USEL UR6, UR37, UR6, !UP1 ;  /* 0x0000000625068287 */ /* 0x000fe8000c800000 */
[----:B------:R-:W-:Y:S02]  /*5d60*/  @!UP0 UIADD3 UR4, UPT, UPT, -UR7, UR6, URZ ;  /* 0x0000000607048290 */ /* 0x000fe4000fffe1ff */
[----:B------:R-:W-:Y:S02]  /*5d70*/  @!UP0 UIADD3 UR6, UPT, UPT, UR7, -UR6, URZ ;  /* 0x8000000607068290 */ /* 0x000fe4000fffe0ff */
[----:B------:R-:W-:Y:S02]  /*5d80*/  @!UP0 UIMAD UR38, UR4, UR5, UR38 ;  /* 0x00000005042682a4 */ /* 0x000fe4000f8e0226 */
[----:B------:R-:W-:Y:S02]  /*5d90*/  @!UP0 UIMAD UR37, UR6, UR14, UR37 ;  /* 0x0000000e062582a4 */ /* 0x000fe4000f8e0225 */
[----:B------:R-:W-:Y:S09]  /*5da0*/  ULOP3.LUT UP0, URZ, UR62, 0x1b0, URZ, 0xc0, !UPT ;  /* 0x000001b03eff7892 */ /* 0x000ff2000f80c0ff */
[----:B------:R-:W-:Y:S05]  /*5db0*/  BRA.U !UP0, `(.L_x_102) ;  /* 0x0000000108407547 */ /* 0x000fea000b800000 */
[----:B------:R-:W2:Y:S01]  /*5dc0*/  LDCU.64 UR8, c[0x4][0x80] ;  /* 0x01001000ff0877ac */ /* 0x000ea20008000a00 */
[----:B------:R-:W-:Y:S01]  /*5dd0*/  MOV R3, 0x0 ;  /* 0x0000000000037802 */ /* 0x000fe20000000f00 */
[----:B------:R-:W-:Y:S02]  /*5de0*/  HFMA2 R12, -RZ, RZ, 0, 5.9604644775390625e-08 ;  /* 0x00000001ff0c7431 */ /* 0x000fe400000001ff */
[----:B------:R-:W-:Y:S02]  /*5df0*/  IMAD.MOV.U32 R8, RZ, RZ, 0x70 ;  /* 0x00000070ff087424 */ /* 0x000fe400078e00ff */
[----:B------:R-:W-:Y:S01]  /*5e00*/  IMAD.MOV.U32 R13, RZ, RZ, RZ ;  /* 0x000000ffff0d7224 */ /* 0x000fe200078e00ff */
[----:B------:R-:W3:Y:S01]  /*5e10*/  LDCU.64 UR6, c[0x4][0x88] ;  /* 0x01001100ff0677ac */ /* 0x000ee20008000a00 */
[----:B------:R-:W4:Y:S01]  /*5e20*/  LDC.64 R2, c[0x4][R3] ;  /* 0x0100000003027b82 */ /* 0x000f220000000a00 */
[----:B------:R-:W1:Y:S01]  /*5e30*/  LDCU.64 UR4, c[0x4][0x8] ;  /* 0x01000100ff0477ac */ /* 0x000e620008000a00 */
[----:B--2---:R-:W-:Y:S01]  /*5e40*/  MOV R5, UR9 ;  /* 0x0000000900057c02 */ /* 0x004fe20008000f00 */
[----:B------:R-:W-:Y:S01]  /*5e50*/  IMAD.U32 R4, RZ, RZ, UR8 ;  /* 0x00000008ff047e24 */ /* 0x000fe2000f8e00ff */
[----:B---3--:R-:W-:Y:S01]  /*5e60*/  MOV R7, UR7 ;  /* 0x0000000700077c02 */ /* 0x008fe20008000f00 */
[----:B------:R-:W-:Y:S01]  /*5e70*/  IMAD.U32 R6, RZ, RZ, UR6 ;  /* 0x00000006ff067e24 */ /* 0x000fe2000f8e00ff */
[----:B-1----:R-:W-:Y:S01]  /*5e80*/  MOV R11, UR5 ;  /* 0x00000005000b7c02 */ /* 0x002fe20008000f00 */
[----:B------:R-:W-:Y:S02]  /*5e90*/  IMAD.U32 R10, RZ, RZ, UR4 ;  /* 0x00000004ff0a7e24 */ /* 0x000fe4000f8e00ff */
[----:B------:R-:W-:Y:S07]  /*5ea0*/  LEPC R20, `(.L_x_102) ;  /* 0x000000001014794e */ /* 0x000fee0000000000 */
[----:B----45:R-:W-:Y:S05]  /*5eb0*/  CALL.ABS.NOINC R2 ;  /* 0x0000000002007343 */ /* 0x030fea0003c00000 */
.L_x_102:
[----:B------:R-:W-:Y:S01]  /*5ec0*/  LOP3.LUT P0, RZ, R85, 0x1b0, RZ, 0xc0, !PT ;  /* 0x000001b055ff7812 */ /* 0x000fe2000780c0ff */
[----:B------:R-:W-:Y:S11]  /*5ed0*/  BSSY.RECONVERGENT B6, `(.L_x_103) ;  /* 0x0000013000067945 */ /* 0x000ff60003800200 */
[----:B------:R-:W-:Y:S01]  /*5ee0*/  @!UPT UIADD3 URZ, UPT, UPT, URZ, URZ, URZ ;  /* 0x000000fffffff290 */ /* 0x000fe2000fffe0ff */
[----:B------:R-:W-:Y:S05]  /*5ef0*/  @!P0 BRA `(.L_x_104) ;  /* 0x0000000000408947 */ /* 0x000fea0003800000 */
        /* <DEDUP_REMOVED lines=16> */
.L_x_104:
[----:B------:R-:W-:Y:S05]  /*6000*/  BSYNC.RECONVERGENT B6 ;  /* 0x0000000000067941 */ /* 0x000fea0003800200 */
.L_x_103:
[----:B------:R-:W-:Y:S01]  /*6010*/  R2UR UR4, R77 ;  /* 0x000000004d0472ca */ /* 0x000fe200000e0000 */
[----:B------:R-:W-:Y:S01]  /*6020*/  UISETP.NE.U32.AND UP0, UPT, UR60, URZ, UPT ;  /* 0x000000ff3c00728c */ /* 0x000fe2000bf05070 */
[----:B------:R-:W-:Y:S02]  /*6030*/  ISETP.NE.U32.AND P4, PT, R72, RZ, PT ;  /* 0x000000ff4800720c */ /* 0x000fe40003f85070 */
[----:B------:R-:W-:Y:S01]  /*6040*/  ISETP.NE.U32.AND P2, PT, RZ, UR56, PT ;  /* 0x00000038ff007c0c */ /* 0x000fe2000bf45070 */
[----:B------:R-:W-:Y:S01]  /*6050*/  UISETP.NE.AND.EX UP1, UPT, UR61, URZ, UPT, UP0 ;  /* 0x000000ff3d00728c */ /* 0x000fe2000bf25300 */
[----:B------:R-:W-:Y:S01]  /*6060*/  ISETP.NE.AND.EX P4, PT, R73, RZ, PT, P4 ;  /* 0x000000ff4900720c */ /* 0x000fe20003f85340 */
[----:B------:R-:W-:Y:S01]  /*6070*/  UPLOP3.LUT UP0, UPT, UPT, UPT, UPT, 0x40, 0x4 ;  /* 0x000000000004789c */ /* 0x000fe20003f0e870 */
[----:B------:R-:W-:Y:S05]  /*6080*/  ISETP.NE.AND.EX P2, PT, RZ, UR57, PT, P2 ;  /* 0x00000039ff007c0c */ /* 0x000fea000bf45320 */
[----:B------:R-:W-:Y:S06]  /*6090*/  UISETP.NE.AND UP2, UPT, UR4, URZ, UPT ;  /* 0x000000ff0400728c */ /* 0x000fec000bf45270 */
[----:B------:R-:W-:Y:S05]  /*60a0*/  PLOP3.LUT P1, PT, PT, PT, UP2, 0x80, 0x8 ;  /* 0x000000000008781c */ /* 0x000fea0003f2f028 */
[----:B------:R-:W-:Y:S06]  /*60b0*/  @UP2 UPLOP3.LUT UP0, UPT, UPT, UPT, UP1, 0x80, 0x8 ;  /* 0x000000000008289c */ /* 0x000fec0003f0f010 */
[----:B------:R-:W-:Y:S01]  /*60c0*/  PLOP3.LUT P0, PT, PT, PT, UP0, 0x80, 0x8 ;  /* 0x000000000008781c */ /* 0x000fe20003f0f008 */
[----:B------:R-:W-:Y:S01]  /*60d0*/  @!UPT UIADD3 URZ, UPT, UPT, URZ, URZ, URZ ;  /* 0x000000fffffff290 */ /* 0x000fe2000fffe0ff */
[----:B------:R-:W-:Y:S11]  /*60e0*/  BRA.U !UP1, `(.L_x_105) ;  /* 0x00000001093c7547 */ /* 0x000ff6000b800000 */
[----:B------:R-:W-:Y:S01]  /*60f0*/  UISETP.NE.U32.AND UP0, UPT, UR56, URZ, UPT ;  /* 0x000000ff3800728c */ /* 0x000fe2000bf05070 */
[----:B-1----:R-:W-:Y:S01]  /*6100*/  HFMA2 R0, -RZ, RZ, 0, 5.9604644775390625e-08 ;  /* 0x00000001ff007431 */ /* 0x002fe200000001ff */
[----:B------:R-:W1:Y:S01]  /*6110*/  LDCU.64 UR8, c[0x0][0x358] ;  /* 0x00006b00ff0877ac */ /* 0x000e620008000a00 */
[----:B------:R-:W-:Y:S01]  /*6120*/  IMAD.MOV.U32 R74, RZ, RZ, 0x1 ;  /* 0x00000001ff4a7424 */ /* 0x000fe200078e00ff */
[----:B------:R-:W-:Y:S06]  /*6130*/  UISETP.NE.AND.EX UP0, UPT, UR57, URZ, UPT, UP0 ;  /* 0x000000ff3900728c */ /* 0x000fec000bf05300 */
[----:B------:R-:W-:Y:S05]  /*6140*/  PLOP3.LUT P3, PT, PT, PT, UP0, 0x80, 0x8 ;  /* 0x000000000008781c */ /* 0x000fea0003f6f008 */
[----:B------:R-:W2:Y:S01]  /*6150*/  @UP0 LDCU.64 UR4, c[0x0][0x888] ;  /* 0x00011100ff0407ac */ /* 0x000ea20008000a00 */
[----:B------:R-:W-:Y:S07]  /*6160*/  @UP0 UIMAD UR6, UR36, UR60, URZ ;  /* 0x0000003c240602a4 */ /* 0x000fee000f8e02ff */
[----:B------:R-:W-:Y:S01]  /*6170*/  @!P3 PRMT R74, R0, 0x7610, R74 ;  /* 0x00007610004ab816 */ /* 0x000fe2000000004a */
[----:B--2---:R-:W-:Y:S06]  /*6180*/  @UP0 UIMAD.WIDE UR4, UR6, 0x4, UR4 ;  /* 0x00000004060408a5 */ /* 0x004fec000f8e0204 */
[----:B-----5:R-:W-:Y:S01]  /*6190*/  IMAD.U32 R40, RZ, RZ, UR4 ;  /* 0x00000004ff287e24 */ /* 0x020fe2000f8e00ff */
[----:B------:R-:W-:Y:S04]  /*61a0*/  MOV R41, UR5 ;  /* 0x0000000500297c02 */ /* 0x000fe80008000f00 */
[----:B------:R-:W2:Y:S01]  /*61b0*/  @!UP0 LDCU UR4, c[0x0][0x880] ;  /* 0x00011000ff0487ac */ /* 0x000ea20008000800 */
[----:B-1----:R3:W5:Y:S02]  /*61c0*/  @P3 LDG.E R40, desc[UR8][R40.64] ;  /* 0x0000000828283981 */ /* 0x002764000c1e1900 */
[----:B--23--:R-:W-:Y:S02]  /*61d0*/  @!P3 IMAD.U32 R40, RZ, RZ, UR4 ;  /* 0x00000004ff28be24 */ /* 0x00cfe4000f8e00ff */
.L_x_105:
[----:B------:R-:W-:Y:S05]  /*61e0*/  @!P4 BRA `(.L_x_106) ;  /* 0x000000000024c947 */ /* 0x000fea0003800000 */
[----:B------:R-:W-:Y:S01]  /*61f0*/  ISETP.NE.U32.AND P3, PT, R70, RZ, PT ;  /* 0x000000ff4600720c */ /* 0x000fe20003f65070 */
[----:B------:R-:W2:Y:S03]  /*6200*/  LDCU.64 UR4, c[0x0][0x358] ;  /* 0x00006b00ff0477ac */ /* 0x000ea60008000a00 */
[----:B------:R-:W-:Y:S11]  /*6210*/  ISETP.NE.AND.EX P3, PT, R71, RZ, PT, P3 ;  /* 0x000000ff4700720c */ /* 0x000ff60003f65330 */
[----:B------:R-:W-:Y:S02]  /*6220*/  @!UPT UIADD3 URZ, UPT, UPT, URZ, URZ, URZ ;  /* 0x000000fffffff290 */ /* 0x000fe4000fffe0ff */
[----:B------:R-:W3:Y:S01]  /*6230*/  @P3 LDC.64 R2, c[0x0][0x8a8] ;  /* 0x00022a00ff023b82 */ /* 0x000ee20000000a00 */
[----:B-1----:R-:W-:Y:S04]  /*6240*/  @P3 IMAD R0, R72, UR36, RZ ;  /* 0x0000002448003c24 */ /* 0x002fe8000f8e02ff */
[----:B---3--:R-:W-:Y:S05]  /*6250*/  @P3 IMAD.WIDE R2, R0, 0x4, R2 ;  /* 0x0000000400023825 */ /* 0x008fea00078e0202 */
[----:B--2--5:R2:W5:Y:S02]  /*6260*/  @P3 LDG.E R38, desc[UR4][R2.64] ;  /* 0x0000000402263981 */ /* 0x024564000c1e1900 */
[----:B--2---:R-:W3:Y:S02]  /*6270*/  @!P3 LDC R38, c[0x0][0x8a0] ;  /* 0x00022800ff26bb82 */ /* 0x004ee40000000800 */
.L_x_106:
[----:B-----5:R-:W-:Y:S01]  /*6280*/  ISETP.NE.AND P4, PT, R40, RZ, PT ;  /* 0x000000ff2800720c */ /* 0x020fe20003f85270 */
[----:B------:R-:W-:Y:S01]  /*6290*/  BSSY B1, `(.L_x_107) ;  /* 0x0000042000017945 */ /* 0x000fe20003800000 */
[----:B------:R-:W-:Y:S01]  /*62a0*/  SEL R6, RZ, 0xffffffff, P2 ;  /* 0xffffffffff067807 */ /* 0x000fe20001000000 */
[----:B------:R-:W-:Y:S01]  /*62b0*/  IMAD.MOV.U32 R56, RZ, RZ, 0x1 ;  /* 0x00000001ff387424 */ /* 0x000fe200078e00ff */
[----:B------:R-:W-:Y:S02]  /*62c0*/  LOP3.LUT P3, RZ, R74, 0xff, RZ, 0xc0, !PT ;  /* 0x000000ff4aff7812 */ /* 0x000fe4000786c0ff */
[----:B------:R-:W-:Y:S02]  /*62d0*/  CS2R R46, SRZ ;  /* 0x00000000002e7805 */ /* 0x000fe4000001ff00 */
[----:B-1----:R-:W-:Y:S02]  /*62e0*/  @P1 SEL R0, RZ, 0xffffffff, P4 ;  /* 0xffffffffff001807 */ /* 0x002fe40002000000 */
[----:B------:R-:W-:Y:S02]  /*62f0*/  CS2R R44, SRZ ;  /* 0x00000000002c7805 */ /* 0x000fe4000001ff00 */
[----:B------:R-:W-:Y:S02]  /*6300*/  LEA R3, R81, UR44, 0x3 ;  /* 0x0000002c51037c11 */ /* 0x000fe4000f8e18ff */
[----:B------:R-:W-:Y:S02]  /*6310*/  CS2R R50, SRZ ;  /* 0x0000000000327805 */ /* 0x000fe4000001ff00 */
[----:B------:R-:W-:Y:S02]  /*6320*/  @P0 SEL R0, R6, R0, !P3 ;  /* 0x0000000006000207 */ /* 0x000fe40005800000 */
[----:B------:R-:W-:Y:S02]  /*6330*/  CS2R R48, SRZ ;  /* 0x0000000000307805 */ /* 0x000fe4000001ff00 */
[----:B------:R-:W-:Y:S02]  /*6340*/  LEA R43, R36, UR44, 0x3 ;  /* 0x0000002c242b7c11 */ /* 0x000fe4000f8e18ff */
[----:B------:R-:W-:Y:S02]  /*6350*/  @P1 LOP3.LUT R0, R0, 0x1, RZ, 0xc0, !PT ;  /* 0x0000000100001812 */ /* 0x000fe400078ec0ff */
[----:B------:R-:W-:Y:S02]  /*6360*/  SHF.L.U32 R4, R83, 0x1f, RZ ;  /* 0x0000001f53047819 */ /* 0x000fe400000006ff */
[----:B------:R-:W-:Y:S02]  /*6370*/  ISETP.NE.U32.OR P6, PT, R0, 0x1, !P1 ;  /* 0x000000010000780c */ /* 0x000fe40004fc5470 */
[----:B------:R-:W-:Y:S02]  /*6380*/  PLOP3.LUT P2, PT, PT, PT, UP1, 0x80, 0x8 ;  /* 0x000000000008781c */ /* 0x000fe40003f4f018 */
[----:B------:R-:W-:Y:S02]  /*6390*/  LEA.HI R39, R36, R36, RZ, 0x1 ;  /* 0x0000002424277211 */ /* 0x000fe400078f08ff */
[----:B------:R-:W-:Y:S02]  /*63a0*/  SEL R5, RZ, 0xffffffff, P4 ;  /* 0xffffffffff057807 */ /* 0x000fe40002000000 */
[----:B------:R-:W-:Y:S05]  /*63b0*/  P2R R2, PR, RZ, 0x40 ;  /* 0x00000040ff027803 */ /* 0x000fea0000000000 */
[----:B------:R-:W-:Y:S02]  /*63c0*/  @P6 SHF.L.U32 R0, R80, 0x1f, RZ ;  /* 0x0000001f50006819 */ /* 0x000fe400000006ff */
[----:B------:R-:W-:Y:S02]  /*63d0*/  @P2 SEL R5, R6, R5, !P3 ;  /* 0x0000000506052207 */ /* 0x000fe40005800000 */
[----:B------:R1:W2:Y:S02]  /*63e0*/  @P6 SYNCS.PHASECHK.TRANS64.TRYWAIT P1, [R3+URZ+0x110], R0 ;  /* 0x00011000030065a7 */ /* 0x0002a400080211ff */
[----:B------:R-:W-:Y:S04]  /*63f0*/  LOP3.LUT R5, R5, 0x1, RZ, 0xc0, !PT ;  /* 0x0000000105057812 */ /* 0x000fe800078ec0ff */
[----:B------:R-:W-:Y:S04]  /*6400*/  ISETP.NE.U32.AND P5, PT, R5, 0x1, PT ;  /* 0x000000010500780c */ /* 0x000fe80003fa5070 */
[----:B------:R-:W-:Y:S01]  /*6410*/  P2R R57, PR, RZ, 0x20 ;  /* 0x00000020ff397803 */ /* 0x000fe20000000000 */
[----:B------:R4:W3:Y:S01]  /*6420*/  SYNCS.PHASECHK.TRANS64.TRYWAIT P0, [R43+URZ+0x160], R4 ;  /* 0x000160042b0075a7 */ /* 0x0008e200080011ff */
[C---:B-1----:R-:W-:Y:S01]  /*6430*/  IMAD.SHL.U32 R0, R39.reuse, 0x40, RZ ;  /* 0x0000004027007824 */ /* 0x042fe200078e00ff */
[----:B------:R-:W-:Y:S04]  /*6440*/  LOP3.LUT R39, R39, 0xffe, RZ, 0xc0, !PT ;  /* 0x00000ffe27277812 */ /* 0x000fe800078ec0ff */
[----:B------:R-:W-:Y:S01]  /*6450*/  LOP3.LUT R0, R0, 0xffffff80, RZ, 0xc0, !PT ;  /* 0xffffff8000007812 */ /* 0x000fe200078ec0ff */
[----:B------:R-:W-:Y:S04]  /*6460*/  IMAD.IADD R39, R36, 0x1, -R39 ;  /* 0x0000000124277824 */ /* 0x000fe800078e0a27 */
[----:B------:R-:W-:Y:S04]  /*6470*/  IMAD.IADD R0, R37, 0x1, R0 ;  /* 0x0000000125007824 */ /* 0x000fe800078e0200 */
[----:B------:R-:W-:Y:S01]  /*6480*/  IMAD R39, R39, 0x100000, R0 ;  /* 0x0010000027277824 */ /* 0x000fe200078e0200 */
[----:B--2---:R-:W-:Y:S01]  /*6490*/  @P6 SEL R56, RZ, 0x1, !P1 ;  /* 0x00000001ff386807 */ /* 0x004fe20004800000 */
[----:B----4-:R-:W-:Y:S06]  /*64a0*/  @!P6 BRA `(.L_x_108) ;  /* 0x000000000080e947 */ /* 0x010fec0003800000 */
[----:B------:R-:W-:Y:S01]  /*64b0*/  @P5 IMAD R6, R81, 0x1000, R69 ;  /* 0x0000100051065824 */ /* 0x000fe200078e0245 */
[----:B------:R-:W-:Y:S01]  /*64c0*/  ISETP.NE.AND P1, PT, R56, RZ, PT ;  /* 0x000000ff3800720c */ /* 0x000fe20003f25270 */
[----:B------:R-:W-:Y:S01]  /*64d0*/  BSSY B0, `(.L_x_109) ;  /* 0x000000b000007945 */ /* 0x000fe20003800000 */
[----:B------:R-:W-:Y:S01]  /*64e0*/  CS2R R50, SRZ ;  /* 0x0000000000327805 */ /* 0x000fe2000001ff00 */
[----:B------:R-:W-:Y:S01]  /*64f0*/  @P5 VIADD R5, R6, UR44 ;  /* 0x0000002c06055c36 */ /* 0x000fe20008000000 */
[----:B------:R-:W-:Y:S02]  /*6500*/  CS2R R48, SRZ ;  /* 0x0000000000307805 */ /* 0x000fe4000001ff00 */
[----:B------:R-:W-:Y:S02]  /*6510*/  CS2R R46, SRZ ;  /* 0x00000000002e7805 */ /* 0x000fe4000001ff00 */
[----:B------:R-:W-:Y:S01]  /*6520*/  CS2R R44, SRZ ;  /* 0x00000000002c7805 */ /* 0x000fe2000001ff00 */
[----:B------:R-:W-:Y:S04]  /*6530*/  @P5 IMAD R5, R84, -0x10, R5 ;  /* 0xfffffff054055824 */ /* 0x000fe800078e0205 */
[----:B------:R-:W-:Y:S05]  /*6540*/  @P1 BRA `(.L_x_110) ;  /* 0x00000000000c1947 */ /* 0x000fea0003800000 */
[----:B------:R-:W-:Y:S04]  /*6550*/  SHF.L.U32 R0, R80, 0x1f, RZ ;  /* 0x0000001f50007819 */ /* 0x000fe800000006ff */
[----:B------:R-:W1:Y:S02]  /*6560*/  SYNCS.PHASECHK.TRANS64.TRYWAIT P1, [R3+URZ+0x110], R0 ;  /* 0x00011000030075a7 */ /* 0x000e6400080211ff */
[----:B-1----:R-:W-:Y:S05]  /*6570*/  @!P1 BRA `(.L_x_111) ;  /* 0x0000002800509947 */ /* 0x002fea0003800000 */
.L_x_110:
[----:B------:R-:W-:Y:S05]  /*6580*/  BSYNC B0 ;  /* 0x0000000000007941 */ /* 0x000fea0003800000 */
.L_x_109:
[----:B------:R-:W-:Y:S01]  /*6590*/  ISETP.NE.AND P1, PT, R57, RZ, PT ;  /* 0x000000ff3900720c */ /* 0x000fe20003f25270 */
[----:B-1----:R-:W-:Y:S02]  /*65a0*/  VIADD R3, R3, 0x120 ;  /* 0x0000012003037836 */ /* 0x002fe40000000000 */
[----:B------:R-:W-:Y:S02]  /*65b0*/  IMAD.U32 R0, RZ, RZ, UR45 ;  /* 0x0000002dff007e24 */ /* 0x000fe4000f8e00ff */
[----:B------:R-:W-:Y:S03]  /*65c0*/  VIADD R81, R81, 0x1 ;  /* 0x0000000151517836 */ /* 0x000fe60000000000 */
[----:B------:R-:W-:Y:S05]  /*65d0*/  PRMT R0, R0, 0x654, R3 ;  /* 0x0000065400007816 */ /* 0x000fea0000000003 */
[----:B------:R1:W2:Y:S04]  /*65e0*/  @P1 LDS.128 R48, [R6+UR44+0x200] ;  /* 0x0002002c06301984 */ /* 0x0002a80008000c00 */
[----:B------:R1:W4:Y:S01]  /*65f0*/  @P1 LDS.128 R44, [R5+0x210] ;  /* 0x00021000052c1984 */ /* 0x0003220000000c00 */
[C---:B------:R-:W-:Y:S01]  /*6600*/  ISETP.NE.AND P1, PT, R81.reuse, 0x2, PT ;  /* 0x000000025100780c */ /* 0x040fe20003f25270 */
[----:B------:R-:W-:Y:S01]  /*6610*/  @!PT LDS RZ, [RZ] ;  /* 0x00000000fffff984 */ /* 0x000fe20000000800 */
[----:B------:R-:W-:Y:S01]  /*6620*/  @!PT LDS RZ, [RZ] ;  /* 0x00000000fffff984 */ /* 0x000fe20000000800 */
[----:B------:R-:W-:Y:S01]  /*6630*/  @!PT LDS RZ, [RZ] ;  /* 0x00000000fffff984 */ /* 0x000fe20000000800 */
[----:B------:R-:W-:Y:S01]  /*6640*/  @!PT LDS RZ, [RZ] ;  /* 0x00000000fffff984 */ /* 0x000fe20000000800 */
[----:B------:R5:W-:Y:S06]  /*6650*/  MEMBAR.ALL.CTA ;  /* 0x0000000000007992 */ /* 0x000bec0000008000 */
[----:B-----5:R-:W5:Y:S01]  /*6660*/  FENCE.VIEW.ASYNC.S ;  /* 0x00000000000073c6 */ /* 0x020f620000000000 */
[----:B------:R-:W-:Y:S01]  /*6670*/  SEL R81, R81, RZ, P1 ;  /* 0x000000ff51517207 */ /* 0x000fe20000800000 */
[----:B-----5:R5:W-:Y:S02]  /*6680*/  SYNCS.ARRIVE.TRANS64.RED.A1T0 RZ, [R0+URZ], RZ ;  /* 0x000000ff00ff79a7 */ /* 0x020be400081004ff */
[----:B-----5:R-:W-:Y:S04]  /*6690*/  SEL R0, RZ, 0x1, P1 ;  /* 0x00000001ff007807 */ /* 0x020fe80000800000 */
[----:B-12---:R-:W-:Y:S02]  /*66a0*/  LOP3.LUT R80, R80, R0, RZ, 0x3c, !PT ;  /* 0x0000000050507212 */ /* 0x006fe400078e3cff */
.L_x_108:
[----:B------:R-:W-:Y:S05]  /*66b0*/  BSYNC B1 ;  /* 0x0000000000017941 */ /* 0x000fea0003800000 */
.L_x_107:
[----:B------:R-:W-:Y:S04]  /*66c0*/  SHF.R.U32.HI R0, RZ, 0x15, R39 ;  /* 0x00000015ff007819 */ /* 0x000fe80000011627 */
[----:B------:R-:W-:Y:S01]  /*66d0*/  LOP3.LUT P1, RZ, R0, 0x3, R75, 0x48, !PT ;  /* 0x0000000300ff7812 */ /* 0x000fe2000782484b */
[----:B------:R-:W-:Y:S01]  /*66e0*/  @!UPT UIADD3 URZ, UPT, UPT, URZ, URZ, URZ ;  /* 0x000000fffffff290 */ /* 0x000fe2000fffe0ff */
[----:B---3--:R-:W-:Y:S11]  /*66f0*/  @P0 BRA `(.L_x_112) ;  /* 0x0000000000080947 */ /* 0x008ff60003800000 */
[----:B------:R-:W1:Y:S02]  /*6700*/  SYNCS.PHASECHK.TRANS64.TRYWAIT P0, [R43+URZ+0x160], R4 ;  /* 0x000160042b0075a7 */ /* 0x000e6400080011ff */
[----:B-1----:R-:W-:Y:S05]  /*6710*/  @!P0 BRA `(.L_x_113) ;  /* 0x0000002400fc8947 */ /* 0x002fea0003800000 */
.L_x_112:
        /* <DEDUP_REMOVED lines=8> */
[----:B------:R-:W5:Y:S01]  /*67a0*/  LDCU.64 UR4, c[0x4][0x10] ;  /* 0x01000200ff0477ac */ /* 0x000f620008000a00 */
[----:B--2---:R-:W-:Y:S01]  /*67b0*/  MOV R5, UR9 ;  /* 0x0000000900057c02 */ /* 0x004fe20008000f00 */
[----:B-1----:R-:W-:Y:S01]  /*67c0*/  IMAD.U32 R4, RZ, RZ, UR8 ;  /* 0x00000008ff047e24 */ /* 0x002fe2000f8e00ff */
[----:B---3--:R-:W-:Y:S01]  /*67d0*/  MOV R7, UR7 ;  /* 0x0000000700077c02 */ /* 0x008fe20008000f00 */
[----:B------:R-:W-:Y:S01]  /*67e0*/  IMAD.U32 R6, RZ, RZ, UR6 ;  /* 0x00000006ff067e24 */ /* 0x000fe2000f8e00ff */
[----:B-----5:R-:W-:Y:S01]  /*67f0*/  MOV R11, UR5 ;  /* 0x00000005000b7c02 */ /* 0x020fe20008000f00 */
[----:B------:R-:W-:Y:S02]  /*6800*/  IMAD.U32 R10, RZ, RZ, UR4 ;  /* 0x00000004ff0a7e24 */ /* 0x000fe4000f8e00ff */
[----:B------:R-:W-:Y:S07]  /*6810*/  LEPC R20, `(.L_x_114) ;  /* 0x000000001014794e */ /* 0x000fee0000000000 */
[----:B----4-:R-:W-:Y:S05]  /*6820*/  CALL.ABS.NOINC R14 ;  /* 0x000000000e007343 */ /* 0x010fea0003c00000 */
.L_x_114:
[----:B------:R-:W-:Y:S05]  /*6830*/  WARPSYNC.ALL ;  /* 0x0000000000007948 */ /* 0x000fea0003800000 */
[----:B------:R-:W-:Y:S01]  /*6840*/  R2UR UR4, R39 ;  /* 0x00000000270472ca */ /* 0x000fe200000e0000 */
[----:B------:R-:W-:Y:S01]  /*6850*/  BSSY.RECONVERGENT B0, `(.L_x_115) ;  /* 0x00000a0000007945 */ /* 0x000fe20003800200 */
[----:B------:R-:W-:Y:S02]  /*6860*/  ISETP.NE.AND P6, PT, R2, RZ, PT ;  /* 0x000000ff0200720c */ /* 0x000fe40003fc5270 */
[C---:B------:R-:W-:Y:S02]  /*6870*/  SHF.L.U32 R2, R48.reuse, 0x10, RZ ;  /* 0x0000001030027819 */ /* 0x040fe400000006ff */
[C---:B------:R-:W-:Y:S02]  /*6880*/  PRMT R3, R48.reuse, 0x8880, RZ ;  /* 0x0000888030037816 */ /* 0x040fe400000000ff */
[----:B------:R-:W-:Y:S02]  /*6890*/  SHF.L.U32 R41, R48, 0x8, RZ ;  /* 0x0000000830297819 */ /* 0x000fe400000006ff */
[----:B------:R-:W-:Y:S02]  /*68a0*/  SHF.L.U32 R42, R49, 0x10, RZ ;  /* 0x00000010312a7819 */ /* 0x000fe400000006ff */
[----:B------:R-:W-:Y:S01]  /*68b0*/  ISETP.NE.AND P0, PT, R86, RZ, PT ;  /* 0x000000ff5600720c */ /* 0x000fe20003f05270 */
[----:B-1----:R-:W-:Y:S01]  /*68c0*/  LDTM.16dp32bit_t0_t15.x32 R4, tmem[UR4] ;  /* 0x00000004000479ee */ /* 0x002fe20008a80000 */
[----:B------:R-:W1:Y:S01]  /*68d0*/  LDTM.16dp32bit_t16_t31.x32 R4, tmem[UR4+0x20] ;  /* 0x00002004000479ee */ /* 0x000e620008aa0000 */
[----:B------:R-:W-:Y:S01]  /*68e0*/  SHF.R.S32.HI R42, RZ, 0x18, R42 ;  /* 0x00000018ff2a7819 */ /* 0x000fe2000001142a */
[C---:B-1----:R-:W-:Y:S01]  /*68f0*/  IMAD R0, R38.reuse, R4, RZ ;  /* 0x0000000426007224 */ /* 0x042fe200078e02ff */
[----:B------:R-:W-:Y:S01]  /*6900*/  SHF.R.S32.HI R4, RZ, 0x18, R2 ;  /* 0x00000018ff047819 */ /* 0x000fe20000011402 */
[C---:B------:R-:W-:Y:S01]  /*6910*/  IMAD R2, R38.reuse, R5, RZ ;  /* 0x0000000526027224 */ /* 0x040fe200078e02ff */
[----:B------:R-:W-:Y:S01]  /*6920*/  SHF.R.S32.HI R5, RZ, 0x18, R41 ;  /* 0x00000018ff057819 */ /* 0x000fe20000011429 */
[----:B------:R-:W-:Y:S01]  /*6930*/  IMAD R0, R3, R40, R0 ;  /* 0x0000002803007224 */ /* 0x000fe200078e0200 */
[----:B------:R-:W-:Y:S01]  /*6940*/  PRMT R41, R49, 0x8880, RZ ;  /* 0x0000888031297816 */ /* 0x000fe200000000ff */
[----:B------:R-:W-:Y:S02]  /*6950*/  IMAD R3, R38, R6, RZ ;  /* 0x0000000626037224 */ /* 0x000fe400078e02ff */
[-C--:B------:R-:W-:Y:S01]  /*6960*/  IMAD R2, R4, R40.reuse, R2 ;  /* 0x0000002804027224 */ /* 0x080fe200078e0202 */
[----:B------:R-:W-:Y:S01]  /*6970*/  SHF.R.S32.HI R4, RZ, 0x18, R48 ;  /* 0x00000018ff047819 */ /* 0x000fe20000011430 */
[----:B------:R-:W-:Y:S02]  /*6980*/  IMAD R7, R38, R7, RZ ;  /* 0x0000000726077224 */ /* 0x000fe400078e02ff */
[-C--:B------:R-:W-:Y:S02]  /*6990*/  IMAD R3, R5, R40.reuse, R3 ;  /* 0x0000002805037224 */ /* 0x080fe400078e0203 */
[----:B------:R-:W-:Y:S02]  /*69a0*/  IMAD R7, R4, R40, R7 ;  /* 0x0000002804077224 */ /* 0x000fe400078e0207 */
[C---:B------:R-:W-:Y:S02]  /*69b0*/  IMAD R6, R38.reuse, R11, RZ ;  /* 0x0000000b26067224 */ /* 0x040fe400078e02ff */
[C---:B------:R-:W-:Y:S01]  /*69c0*/  IMAD R11, R38.reuse, R16, RZ ;  /* 0x00000010260b7224 */ /* 0x040fe200078e02ff */
[----:B------:R-:W-:Y:S01]  /*69d0*/  I2IP.S8.S32.SAT R52, R7, R3, RZ ;  /* 0x0000000307347239 */ /* 0x000fe200000014ff */
[C---:B------:R-:W-:Y:S02]  /*69e0*/  IMAD R16, R38.reuse, R21, RZ ;  /* 0x0000001526107224 */ /* 0x040fe400078e02ff */
[----:B------:R-:W-:Y:S01]  /*69f0*/  IMAD R21, R38, R26, RZ ;  /* 0x0000001a26157224 */ /* 0x000fe200078e02ff */
[----:B------:R-:W-:Y:S01]  /*6a00*/  I2IP.S8.S32.SAT R52, R2, R0, R52 ;  /* 0x0000000002347239 */ /* 0x000fe20000001434 */
[C---:B------:R-:W-:Y:S01]  /*6a10*/  IMAD R26, R38.reuse, R31, RZ ;  /* 0x0000001f261a7224 */ /* 0x040fe200078e02ff */
[----:B------:R-:W-:Y:S01]  /*6a20*/  SHF.R.S32.HI R2, RZ, 0x18, R49 ;  /* 0x00000018ff027819 */ /* 0x000fe20000011431 */
[C---:B------:R-:W-:Y:S02]  /*6a30*/  IMAD R3, R38.reuse, R8, RZ ;  /* 0x0000000826037224 */ /* 0x040fe400078e02ff */
[----:B------:R-:W-:Y:S02]  /*6a40*/  IMAD.SHL.U32 R31, R49, 0x100, RZ ;  /* 0x00000100311f7824 */ /* 0x000fe400078e00ff */
[C---:B------:R-:W-:Y:S02]  /*6a50*/  IMAD R8, R38.reuse, R13, RZ ;  /* 0x0000000d26087224 */ /* 0x040fe400078e02ff */
[C---:B------:R-:W-:Y:S01]  /*6a60*/  IMAD R13, R38.reuse, R18, RZ ;  /* 0x00000012260d7224 */ /* 0x040fe200078e02ff */
[----:B------:R-:W-:Y:S01]  /*6a70*/  SHF.R.S32.HI R0, RZ, 0x18, R31 ;  /* 0x00000018ff007819 */ /* 0x000fe2000001141f */
[----:B------:R-:W-:Y:S01]  /*6a80*/  IMAD R18, R38, R23, RZ ;  /* 0x0000001726127224 */ /* 0x000fe200078e02ff */
[----:B------:R-:W-:Y:S01]  /*6a90*/  SHF.L.U32 R31, R50, 0x10, RZ ;  /* 0x00000010321f7819 */ /* 0x000fe200000006ff */
[C---:B------:R-:W-:Y:S02]  /*6aa0*/  IMAD R4, R38.reuse, R9, RZ ;  /* 0x0000000926047224 */ /* 0x040fe400078e02ff */
[C---:B------:R-:W-:Y:S01]  /*6ab0*/  IMAD R23, R38.reuse, R28, RZ ;  /* 0x0000001c26177224 */ /* 0x040fe200078e02ff */
[----:B------:R-:W-:Y:S01]  /*6ac0*/  SHF.R.S32.HI R31, RZ, 0x18, R31 ;  /* 0x00000018ff1f7819 */ /* 0x000fe2000001141f */
[C---:B------:R-:W-:Y:S02]  /*6ad0*/  IMAD R7, R38.reuse, R12, RZ ;  /* 0x0000000c26077224 */ /* 0x040fe400078e02ff */
[----:B------:R-:W-:Y:S01]  /*6ae0*/  IMAD R28, R38, R33, RZ ;  /* 0x00000021261c7224 */ /* 0x000fe200078e02ff */
[----:B------:R-:W-:Y:S01]  /*6af0*/  PRMT R33, R50, 0x8880, RZ ;  /* 0x0000888032217816 */ /* 0x000fe200000000ff */
[----:B------:R-:W-:Y:S02]  /*6b00*/  IMAD R3, R41, R40, R3 ;  /* 0x0000002829037224 */ /* 0x000fe400078e0203 */
[C---:B------:R-:W-:Y:S02]  /*6b10*/  IMAD R12, R38.reuse, R17, RZ ;  /* 0x00000011260c7224 */ /* 0x040fe400078e02ff */
[C---:B------:R-:W-:Y:S02]  /*6b20*/  IMAD R5, R38.reuse, R10, RZ ;  /* 0x0000000a26057224 */ /* 0x040fe400078e02ff */
[----:B------:R-:W-:Y:S02]  /*6b30*/  IMAD R17, R38, R22, RZ ;  /* 0x0000001626117224 */ /* 0x000fe400078e02ff */
[----:B------:R-:W-:Y:S02]  /*6b40*/  IMAD R4, R42, R40, R4 ;  /* 0x000000282a047224 */ /* 0x000fe400078e0204 */
[C---:B------:R-:W-:Y:S02]  /*6b50*/  IMAD R22, R38.reuse, R27, RZ ;  /* 0x0000001b26167224 */ /* 0x040fe400078e02ff */
[----:B------:R-:W-:Y:S01]  /*6b60*/  IMAD R27, R38, R32, RZ ;  /* 0x00000020261b7224 */ /* 0x000fe200078e02ff */
[----:B------:R-:W-:Y:S01]  /*6b70*/  SHF.L.U32 R32, R50, 0x8, RZ ;  /* 0x0000000832207819 */ /* 0x000fe200000006ff */
[-C--:B------:R-:W-:Y:S02]  /*6b80*/  IMAD R5, R0, R40.reuse, R5 ;  /* 0x0000002800057224 */ /* 0x080fe400078e0205 */
[----:B------:R-:W-:Y:S01]  /*6b90*/  IMAD.MOV.U32 R0, RZ, RZ, R33 ;  /* 0x000000ffff007224 */ /* 0x000fe200078e0021 */
[----:B------:R-:W-:Y:S01]  /*6ba0*/  SHF.R.S32.HI R32, RZ, 0x18, R32 ;  /* 0x00000018ff207819 */ /* 0x000fe20000011420 */
[-C--:B------:R-:W-:Y:S01]  /*6bb0*/  IMAD R6, R2, R40.reuse, R6 ;  /* 0x0000002802067224 */ /* 0x080fe200078e0206 */
[----:B------:R-:W-:Y:S01]  /*6bc0*/  SHF.R.S32.HI R2, RZ, 0x18, R50 ;  /* 0x00000018ff027819 */ /* 0x000fe20000011432 */
[----:B------:R-:W-:Y:S01]  /*6bd0*/  IMAD R7, R0, R40, R7 ;  /* 0x0000002800077224 */ /* 0x000fe200078e0207 */
[----:B------:R-:W-:Y:S01]  /*6be0*/  PRMT R0, R51, 0x8880, RZ ;  /* 0x0000888033007816 */ /* 0x000fe200000000ff */
[----:B------:R-:W-:Y:S01]  /*6bf0*/  IMAD R9, R38, R14, RZ ;  /* 0x0000000e26097224 */ /* 0x000fe200078e02ff */
[----:B------:R-:W-:Y:S01]  /*6c00*/  I2IP.S8.S32.SAT R6, R6, R5, RZ ;  /* 0x0000000506067239 */ /* 0x000fe200000014ff */
[-C--:B------:R-:W-:Y:S01]  /*6c10*/  IMAD R8, R31, R40.reuse, R8 ;  /* 0x000000281f087224 */ /* 0x080fe200078e0208 */
[C---:B------:R-:W-:Y:S01]  /*6c20*/  SHF.L.U32 R31, R51.reuse, 0x8, RZ ;  /* 0x00000008331f7819 */ /* 0x040fe200000006ff */
[----:B------:R-:W-:Y:S01]  /*6c30*/  IMAD R10, R38, R15, RZ ;  /* 0x0000000f260a7224 */ /* 0x000fe200078e02ff */
[----:B------:R-:W-:Y:S01]  /*6c40*/  I2IP.S8.S32.SAT R53, R4, R3, R6 ;  /* 0x0000000304357239 */ /* 0x000fe20000001406 */
[-C--:B------:R-:W-:Y:S01]  /*6c50*/  IMAD R9, R32, R40.reuse, R9 ;  /* 0x0000002820097224 */ /* 0x080fe200078e0209 */
[----:B------:R-:W-:Y:S01]  /*6c60*/  SHF.R.S32.HI R5, RZ, 0x18, R31 ;  /* 0x00000018ff057819 */ /* 0x000fe2000001141f */
[-C--:B------:R-:W-:Y:S01]  /*6c70*/  IMAD R10, R2, R40.reuse, R10 ;  /* 0x00000028020a7224 */ /* 0x080fe200078e020a */
[----:B------:R-:W-:Y:S01]  /*6c80*/  SHF.L.U32 R2, R51, 0x10, RZ ;  /* 0x0000001033027819 */ /* 0x000fe200000006ff */
[----:B------:R-:W-:Y:S01]  /*6c90*/  IMAD R11, R0, R40, R11 ;  /* 0x00000028000b7224 */ /* 0x000fe200078e020b */
[----:B------:R-:W-:Y:S01]  /*6ca0*/  SHF.R.S32.HI R0, RZ, 0x18, R51 ;  /* 0x00000018ff007819 */ /* 0x000fe20000011433 */
[C---:B------:R-:W-:Y:S01]  /*6cb0*/  IMAD R15, R38.reuse, R20, RZ ;  /* 0x00000014260f7224 */ /* 0x040fe200078e02ff */
[----:B------:R-:W-:Y:S01]  /*6cc0*/  SHF.R.S32.HI R2, RZ, 0x18, R2 ;  /* 0x00000018ff027819 */ /* 0x000fe20000011402 */
[C---:B------:R-:W-:Y:S01]  /*6cd0*/  IMAD R14, R38.reuse, R19, RZ ;  /* 0x00000013260e7224 */ /* 0x040fe200078e02ff */
[C---:B----4-:R-:W-:Y:S01]  /*6ce0*/  SHF.L.U32 R4, R45.reuse, 0x10, RZ ;  /* 0x000000102d047819 */ /* 0x050fe200000006ff */
[----:B------:R-:W-:Y:S01]  /*6cf0*/  IMAD R19, R38, R24, RZ ;  /* 0x0000001826137224 */ /* 0x000fe200078e02ff */
[----:B------:R-:W-:Y:S01]  /*6d00*/  PRMT R3, R45, 0x8880, RZ ;  /* 0x000088802d037816 */ /* 0x000fe200000000ff */
[-C--:B------:R-:W-:Y:S01]  /*6d10*/  IMAD R12, R2, R40.reuse, R12 ;  /* 0x00000028020c7224 */ /* 0x080fe200078e020c */
[----:B------:R-:W-:Y:S01]  /*6d20*/  PRMT R2, R44, 0x8880, RZ ;  /* 0x000088802c027816 */ /* 0x000fe200000000ff */
[-C--:B------:R-:W-:Y:S01]  /*6d30*/  IMAD R13, R5, R40.reuse, R13 ;  /* 0x00000028050d7224 */ /* 0x080fe200078e020d */
[----:B------:R-:W-:Y:S01]  /*6d40*/  SHF.R.S32.HI R4, RZ, 0x18, R4 ;  /* 0x00000018ff047819 */ /* 0x000fe20000011404 */
[----:B------:R-:W-:Y:S01]  /*6d50*/  IMAD R14, R0, R40, R14 ;  /* 0x00000028000e7224 */ /* 0x000fe200078e020e */
[----:B------:R-:W-:Y:S01]  /*6d60*/  MOV R0, R2 ;  /* 0x0000000200007202 */ /* 0x000fe20000000f00 */
[----:B------:R-:W-:Y:S01]  /*6d70*/  IMAD.U32 R5, R44, 0x10000, RZ ;  /* 0x000100002c057824 */ /* 0x000fe200078e00ff */
[----:B------:R-:W-:Y:S01]  /*6d80*/  I2IP.S8.S32.SAT R9, R10, R9, RZ ;  /* 0x000000090a097239 */ /* 0x000fe200000014ff */
[----:B------:R-:W-:Y:S01]  /*6d90*/  IMAD R20, R38, R25, RZ ;  /* 0x0000001926147224 */ /* 0x000fe200078e02ff */
[----:B------:R-:W-:Y:S01]  /*6da0*/  I2IP.S8.S32.SAT R13, R14, R13, RZ ;  /* 0x0000000d0e0d7239 */ /* 0x000fe200000014ff */
[----:B------:R-:W-:Y:S01]  /*6db0*/  IMAD R15, R0, R40, R15 ;  /* 0x00000028000f7224 */ /* 0x000fe200078e020f */
[----:B------:R-:W-:Y:S01]  /*6dc0*/  SHF.R.S32.HI R2, RZ, 0x18, R5 ;  /* 0x00000018ff027819 */ /* 0x000fe20000011405 */
[----:B------:R-:W-:Y:S01]  /*6dd0*/  IMAD R24, R38, R29, RZ ;  /* 0x0000001d26187224 */ /* 0x000fe200078e02ff */
[----:B------:R-:W-:Y:S01]  /*6de0*/  SHF.L.U32 R0, R44, 0x8, RZ ;  /* 0x000000082c007819 */ /* 0x000fe200000006ff */
[----:B------:R-:W-:Y:S01]  /*6df0*/  IMAD R25, R38, R30, RZ ;  /* 0x0000001e26197224 */ /* 0x000fe200078e02ff */
[----:B------:R-:W-:Y:S01]  /*6e00*/  I2IP.S8.S32.SAT R54, R8, R7, R9 ;  /* 0x0000000708367239 */ /* 0x000fe20000001409 */
[----:B------:R-:W-:Y:S01]  /*6e10*/  IMAD R16, R2, R40, R16 ;  /* 0x0000002802107224 */ /* 0x000fe200078e0210 */
[----:B------:R-:W-:Y:S01]  /*6e20*/  SHF.R.S32.HI R0, RZ, 0x18, R0 ;  /* 0x00000018ff007819 */ /* 0x000fe20000011400 */
[----:B------:R-:W-:Y:S01]  /*6e30*/  IMAD R29, R38, R34, RZ ;  /* 0x00000022261d7224 */ /* 0x000fe200078e02ff */
[----:B------:R-:W-:Y:S01]  /*6e40*/  SHF.R.S32.HI R2, RZ, 0x18, R44 ;  /* 0x00000018ff027819 */ /* 0x000fe2000001142c */
[----:B------:R-:W-:Y:S01]  /*6e50*/  IMAD.SHL.U32 R5, R45, 0x100, RZ ;  /* 0x000001002d057824 */ /* 0x000fe200078e00ff */
[----:B------:R-:W-:Y:S01]  /*6e60*/  I2IP.S8.S32.SAT R55, R12, R11, R13 ;  /* 0x0000000b0c377239 */ /* 0x000fe2000000140d */
[-C--:B------:R-:W-:Y:S02]  /*6e70*/  IMAD R17, R0, R40.reuse, R17 ;  /* 0x0000002800117224 */ /* 0x080fe400078e0211 */
[-C--:B------:R-:W-:Y:S01]  /*6e80*/  IMAD R18, R2, R40.reuse, R18 ;  /* 0x0000002802127224 */ /* 0x080fe200078e0212 */
[----:B------:R-:W-:Y:S01]  /*6e90*/  SHF.R.S32.HI R0, RZ, 0x18, R5 ;  /* 0x00000018ff007819 */ /* 0x000fe20000011405 */
[-C--:B------:R-:W-:Y:S01]  /*6ea0*/  IMAD R19, R3, R40.reuse, R19 ;  /* 0x0000002803137224 */ /* 0x080fe200078e0213 */
[----:B------:R-:W-:Y:S01]  /*6eb0*/  SHF.R.S32.HI R2, RZ, 0x18, R45 ;  /* 0x00000018ff027819 */ /* 0x000fe2000001142d */
[-C--:B------:R-:W-:Y:S01]  /*6ec0*/  IMAD R20, R4, R40.reuse, R20 ;  /* 0x0000002804147224 */ /* 0x080fe200078e0214 */
[----:B------:R-:W-:Y:S01]  /*6ed0*/  SHF.L.U32 R4, R46, 0x10, RZ ;  /* 0x000000102e047819 */ /* 0x000fe200000006ff */
[-C--:B------:R-:W-:Y:S01]  /*6ee0*/  IMAD R21, R0, R40.reuse, R21 ;  /* 0x0000002800157224 */ /* 0x080fe200078e0215 */
[C---:B------:R-:W-:Y:S01]  /*6ef0*/  PRMT R0, R46.reuse, 0x8880, RZ ;  /* 0x000088802e007816 */ /* 0x040fe200000000ff */
[----:B------:R1:W-:Y:S01]  /*6f00*/  STS.128 [R69+UR44+0x2200], R52 ;  /* 0x0022003445007988 */ /* 0x0003e20008000c2c */
[----:B------:R-:W-:Y:S01]  /*6f10*/  SHF.L.U32 R3, R46, 0x8, RZ ;  /* 0x000000082e037819 */ /* 0x000fe200000006ff */
[-C--:B------:R-:W-:Y:S01]  /*6f20*/  IMAD R22, R2, R40.reuse, R22 ;  /* 0x0000002802167224 */ /* 0x080fe200078e0216 */
[----:B------:R-:W-:Y:S01]  /*6f30*/  SHF.R.S32.HI R2, RZ, 0x18, R4 ;  /* 0x00000018ff027819 */ /* 0x000fe20000011404 */
[-C--:B------:R-:W-:Y:S01]  /*6f40*/  IMAD R23, R0, R40.reuse, R23 ;  /* 0x0000002800177224 */ /* 0x080fe200078e0217 */
[----:B------:R-:W-:Y:S01]  /*6f50*/  SHF.R.S32.HI R3, RZ, 0x18, R3 ;  /* 0x00000018ff037819 */ /* 0x000fe20000011403 */
[----:B------:R-:W-:Y:S01]  /*6f60*/  IMAD R30, R38, R35, RZ ;  /* 0x00000023261e7224 */ /* 0x000fe200078e02ff */
[----:B------:R-:W-:Y:S01]  /*6f70*/  SHF.R.S32.HI R0, RZ, 0x18, R46 ;  /* 0x00000018ff007819 */ /* 0x000fe2000001142e */
[-C--:B------:R-:W-:Y:S01]  /*6f80*/  IMAD R24, R2, R40.reuse, R24 ;  /* 0x0000002802187224 */ /* 0x080fe200078e0218 */
[----:B------:R-:W-:Y:S01]  /*6f90*/  PRMT R2, R47, 0x8880, RZ ;  /* 0x000088802f027816 */ /* 0x000fe200000000ff */
[-C--:B------:R-:W-:Y:S01]  /*6fa0*/  IMAD R25, R3, R40.reuse, R25 ;  /* 0x0000002803197224 */ /* 0x080fe200078e0219 */
[C---:B------:R-:W-:Y:S01]  /*6fb0*/  SHF.L.U32 R3, R47.reuse, 0x10, RZ ;  /* 0x000000102f037819 */ /* 0x040fe200000006ff */
[----:B------:R-:W-:Y:S01]  /*6fc0*/  IMAD.SHL.U32 R4, R47, 0x100, RZ ;  /* 0x000001002f047824 */ /* 0x000fe200078e00ff */
[----:B------:R-:W-:Y:S01]  /*6fd0*/  SHF.R.S32.HI R5, RZ, 0x18, R47 ;  /* 0x00000018ff057819 */ /* 0x000fe2000001142f */
[-C--:B------:R-:W-:Y:S01]  /*6fe0*/  IMAD R26, R0, R40.reuse, R26 ;  /* 0x00000028001a7224 */ /* 0x080fe200078e021a */
[----:B------:R-:W-:Y:S01]  /*6ff0*/  SHF.R.S32.HI R3, RZ, 0x18, R3 ;  /* 0x00000018ff037819 */ /* 0x000fe20000011403 */
[-C--:B------:R-:W-:Y:S01]  /*7000*/  IMAD R27, R2, R40.reuse, R27 ;  /* 0x00000028021b7224 */ /* 0x080fe200078e021b */
[----:B------:R-:W-:Y:S02]  /*7010*/  SHF.R.S32.HI R4, RZ, 0x18, R4 ;  /* 0x00000018ff047819 */ /* 0x000fe40000011404 */
[----:B------:R-:W-:Y:S01]  /*7020*/  I2IP.S8.S32.SAT R17, R18, R17, RZ ;  /* 0x0000001112117239 */ /* 0x000fe200000014ff */
[-C--:B------:R-:W-:Y:S01]  /*7030*/  IMAD R28, R3, R40.reuse, R28 ;  /* 0x00000028031c7224 */ /* 0x080fe200078e021c */
[----:B------:R-:W-:Y:S01]  /*7040*/  I2IP.S8.S32.SAT R21, R22, R21, RZ ;  /* 0x0000001516157239 */ /* 0x000fe200000014ff */
[-C--:B------:R-:W-:Y:S01]  /*7050*/  IMAD R29, R4, R40.reuse, R29 ;  /* 0x00000028041d7224 */ /* 0x080fe200078e021d */
[----:B------:R-:W-:Y:S01]  /*7060*/  I2IP.S8.S32.SAT R16, R16, R15, R17 ;  /* 0x0000000f10107239 */ /* 0x000fe20000001411 */
[----:B------:R-:W-:Y:S01]  /*7070*/  IMAD R30, R5, R40, R30 ;  /* 0x00000028051e7224 */ /* 0x000fe200078e021e */
[----:B------:R-:W-:Y:S02]  /*7080*/  I2IP.S8.S32.SAT R17, R20, R19, R21 ;  /* 0x0000001314117239 */ /* 0x000fe40000001415 */
[----:B------:R-:W-:Y:S02]  /*7090*/  I2IP.S8.S32.SAT R18, R26, R25, RZ ;  /* 0x000000191a127239 */ /* 0x000fe400000014ff */
[----:B------:R-:W-:Y:S02]  /*70a0*/  I2IP.S8.S32.SAT R19, R30, R29, RZ ;  /* 0x0000001d1e137239 */ /* 0x000fe400000014ff */
[----:B------:R-:W-:Y:S02]  /*70b0*/  IADD3 R2, PT, PT, R69, UR44, RZ ;  /* 0x0000002c45027c10 */ /* 0x000fe4000fffe0ff */
[----:B------:R-:W-:Y:S02]  /*70c0*/  SHF.L.U32 R0, R79, 0x4, RZ ;  /* 0x000000044f007819 */ /* 0x000fe400000006ff */
[----:B------:R-:W-:Y:S02]  /*70d0*/  I2IP.S8.S32.SAT R18, R24, R23, R18 ;  /* 0x0000001718127239 */ /* 0x000fe40000001412 */
[----:B------:R-:W-:Y:S02]  /*70e0*/  I2IP.S8.S32.SAT R19, R28, R27, R19 ;  /* 0x0000001b1c137239 */ /* 0x000fe40000001413 */
[----:B------:R-:W-:Y:S02]  /*70f0*/  IADD3 R87, PT, PT, R2, R0, RZ ;  /* 0x0000000002577210 */ /* 0x000fe40007ffe0ff */
[----:B------:R-:W-:Y:S02]  /*7100*/  LEA R3, R81, UR44, 0x3 ;  /* 0x0000002c51037c11 */ /* 0x000fe4000f8e18ff */
[----:B------:R-:W-:Y:S01]  /*7110*/  @P6 SHF.L.U32 R4, R80, 0x1f, RZ ;  /* 0x0000001f50046819 */ /* 0x000fe200000006ff */
[----:B------:R1:W-:Y:S01]  /*7120*/  STS.128 [R87+0x2210], R16 ;  /* 0x0022101057007388 */ /* 0x0003e20000000c00 */
[----:B------:R-:W-:Y:S01]  /*7130*/  @!PT LDS RZ, [RZ] ;  /* 0x00000000fffff984 */ /* 0x000fe20000000800 */
[----:B------:R-:W-:Y:S01]  /*7140*/  @!PT LDS RZ, [RZ] ;  /* 0x00000000fffff984 */ /* 0x000fe20000000800 */
[----:B------:R-:W-:Y:S01]  /*7150*/  @!PT LDS RZ, [RZ] ;  /* 0x00000000fffff984 */ /* 0x000fe20000000800 */
[----:B------:R-:W-:Y:S01]  /*7160*/  @!PT LDS RZ, [RZ] ;  /* 0x00000000fffff984 */ /* 0x000fe20000000800 */
[----:B------:R2:W-:Y:S07]  /*7170*/  MEMBAR.ALL.CTA ;  /* 0x0000000000007992 */ /* 0x0005ee0000008000 */
[----:B--2---:R-:W2:Y:S02]  /*7180*/  FENCE.VIEW.ASYNC.S ;  /* 0x00000000000073c6 */ /* 0x004ea40000000000 */
[----:B--2---:R-:W-:Y:S06]  /*7190*/  BAR.SYNC.DEFER_BLOCKING 0x1, 0x80 ;  /* 0x0042000000007b1d */ /* 0x004fec0000010000 */
[----:B------:R-:W-:Y:S05]  /*71a0*/  @P0 BRA `(.L_x_116) ;  /* 0x0000000000280947 */ /* 0x000fea0003800000 */
[----:B------:R-:W2:Y:S01]  /*71b0*/  LDCU.64 UR6, c[0x0][0x348] ;  /* 0x00006900ff0677ac */ /* 0x000ea20008000a00 */
[----:B------:R-:W-:Y:S01]  /*71c0*/  UIADD3 UR4, UPT, UPT, UR44, 0x2200, URZ ;  /* 0x000022002c047890 */ /* 0x000fe2000fffe0ff */
[----:B------:R-:W-:Y:S05]  /*71d0*/  UMOV UR51, UR36 ;  /* 0x0000002400337c82 */ /* 0x000fea0008000000 */
[----:B------:R-:W-:Y:S04]  /*71e0*/  MOV R85, UR4 ;  /* 0x0000000400557c02 */ /* 0x000fe80008000f00 */
[----:B------:R-:W-:Y:S01]  /*71f0*/  R2UR UR48, R85 ;  /* 0x00000000553072ca */ /* 0x000fe200000e0000 */
[----:B--2---:R-:W-:Y:S04]  /*7200*/  UIADD3 UR4, UP0, UPT, UR6, 0x680, URZ ;  /* 0x0000068006047890 */ /* 0x004fe8000ff1e0ff */
[----:B------:R-:W-:Y:S09]  /*7210*/  UIADD3.X UR5, UPT, UPT, URZ, UR7, URZ, UP0, !UPT ;  /* 0x00000007ff057290 */ /* 0x000ff200087fe4ff */
[----:B------:R2:W-:Y:S01]  /*7220*/  UTMASTG.3D [UR48], [UR4] ;  /* 0x00000030040073b5 */ /* 0x0005e20008010000 */
[----:B------:R0:W-:Y:S01]  /*7230*/  UTMACMDFLUSH ;  /* 0x00000000000079b7 */ /* 0x0001e20000000000 */
[----:B--2---:R-:W-:Y:S04]  /*7240*/  DEPBAR.LE SB0, 0x1 ;  /* 0x000080400000791a */ /* 0x004fe80000000000 */
.L_x_116:
[----:B------:R-:W-:Y:S05]  /*7250*/  BSYNC.RECONVERGENT B0 ;  /* 0x0000000000007941 */ /* 0x000fea0003800200 */
.L_x_115:
[----:B------:R-:W-:Y:S06]  /*7260*/  BAR.SYNC.DEFER_BLOCKING 0x1, 0x80 ;  /* 0x0042000000007b1d */ /* 0x000fec0000010000 */
[----:B------:R-:W2:Y:S01]  /*7270*/  @P6 SYNCS.PHASECHK.TRANS64.TRYWAIT P0, [R3+URZ+0x110], R4 ;  /* 0x00011004030065a7 */ /* 0x000ea200080011ff */
[----:B------:R-:W-:Y:S01]  /*7280*/  BSSY B1, `(.L_x_117) ;  /* 0x000001f000017945 */ /* 0x000fe20003800000 */
[----:B--2---:R-:W-:Y:S03]  /*7290*/  @P6 SEL R56, RZ, 0x1, !P0 ;  /* 0x00000001ff386807 */ /* 0x004fe60004000000 */
[----:B------:R-:W-:Y:S05]  /*72a0*/  @!P6 BRA `(.L_x_118) ;  /* 0x000000000070e947 */ /* 0x000fea0003800000 */
[----:B------:R-:W-:Y:S01]  /*72b0*/  ISETP.NE.AND P1, PT, R57, RZ, PT ;  /* 0x000000ff3900720c */ /* 0x000fe20003f25270 */
[----:B------:R-:W-:Y:S01]  /*72c0*/  BSSY B0, `(.L_x_119) ;  /* 0x0000008000007945 */ /* 0x000fe20003800000 */
[----:B------:R-:W-:Y:S11]  /*72d0*/  ISETP.NE.AND P0, PT, R56, RZ, PT ;  /* 0x000000ff3800720c */ /* 0x000ff60003f05270 */
[----:B------:R-:W-:Y:S04]  /*72e0*/  @P1 IMAD R2, R81, 0x1000, R2 ;  /* 0x0000100051021824 */ /* 0x000fe800078e0202 */
[----:B------:R-:W-:Y:S01]  /*72f0*/  @P1 IMAD.IADD R4, R0, 0x1, R2 ;  /* 0x0000000100041824 */ /* 0x000fe200078e0202 */
[----:B------:R-:W-:Y:S06]  /*7300*/  @P0 BRA `(.L_x_120) ;  /* 0x00000000000c0947 */ /* 0x000fec0003800000 */
[----:B------:R-:W-:Y:S04]  /*7310*/  SHF.L.U32 R0, R80, 0x1f, RZ ;  /* 0x0000001f50007819 */ /* 0x000fe800000006ff */
[----:B------:R-:W2:Y:S02]  /*7320*/  SYNCS.PHASECHK.TRANS64.TRYWAIT P0, [R3+URZ+0x110], R0 ;  /* 0x00011000030075a7 */ /* 0x000ea400080011ff */
[----:B--2---:R-:W-:Y:S05]  /*7330*/  @!P0 BRA `(.L_x_121) ;  /* 0x0000001c00088947 */ /* 0x004fea0003800000 */
.L_x_120:
[----:B------:R-:W-:Y:S05]  /*7340*/  BSYNC B0 ;  /* 0x0000000000007941 */ /* 0x000fea0003800000 */
.L_x_119:
[----:B------:R-:W-:Y:S01]  /*7350*/  ISETP.NE.AND P0, PT, R57, RZ, PT ;  /* 0x000000ff3900720c */ /* 0x000fe20003f05270 */
[----:B--2---:R-:W-:Y:S02]  /*7360*/  VIADD R3, R3, 0x120 ;  /* 0x0000012003037836 */ /* 0x004fe40000000000 */
[----:B------:R-:W-:Y:S02]  /*7370*/  IMAD.U32 R0, RZ, RZ, UR45 ;  /* 0x0000002dff007e24 */ /* 0x000fe4000f8e00ff */
[----:B------:R-:W-:Y:S03]  /*7380*/  VIADD R81, R81, 0x1 ;  /* 0x0000000151517836 */ /* 0x000fe60000000000 */
[----:B------:R-:W-:Y:S05]  /*7390*/  PRMT R0, R0, 0x654, R3 ;  /* 0x0000065400007816 */ /* 0x000fea0000000003 */
[----:B------:R2:W3:Y:S04]  /*73a0*/  @P0 LDS.128 R48, [R2+0x200] ;  /* 0x0002000002300984 */ /* 0x0004e80000000c00 */
        /* <DEDUP_REMOVED lines=11> */
[----:B--23--:R-:W-:Y:S02]  /*7460*/  LOP3.LUT R80, R80, R0, RZ, 0x3c, !PT ;  /* 0x0000000050507212 */ /* 0x00cfe400078e3cff */
.L_x_118:
[----:B------:R-:W-:Y:S05]  /*7470*/  BSYNC B1 ;  /* 0x0000000000017941 */ /* 0x000fea0003800000 */
.L_x_117:
[----:B------:R-:W-:Y:S05]  /*7480*/  VIADD R0, R39, 0x40 ;  /* 0x0000004027007836 */ /* 0x000fea0000000000 */
[----:B------:R-:W-:Y:S04]  /*7490*/  SHF.R.U32.HI R0, RZ, 0x15, R0 ;  /* 0x00000015ff007819 */ /* 0x000fe80000011600 */
[----:B------:R-:W-:Y:S11]  /*74a0*/  LOP3.LUT P0, RZ, R0, 0x3, R75, 0x48, !PT ;  /* 0x0000000300ff7812 */ /* 0x000ff6000780484b */
[----:B------:R-:W-:Y:S02]  /*74b0*/  @!UPT UIADD3 URZ, UPT, UPT, URZ, URZ, URZ ;  /* 0x000000fffffff290 */ /* 0x000fe4000fffe0ff */
[----:B------:R-:W-:Y:S05]  /*74c0*/  @!P0 BRA `(.L_x_122) ;  /* 0x0000000000408947 */ /* 0x000fea0003800000 */
[----:B------:R-:W2:Y:S01]  /*74d0*/  LDCU.64 UR8, c[0x4][0x70] ;  /* 0x01000e00ff0877ac */ /* 0x000ea20008000a00 */
[----:B------:R-:W-:Y:S01]  /*74e0*/  MOV R3, 0x0 ;  /* 0x0000000000037802 */ /* 0x000fe20000000f00 */
[----:B------:R-:W-:Y:S02]  /*74f0*/  HFMA2 R12, -RZ, RZ, 0, 5.9604644775390625e-08 ;  /* 0x00000001ff0c7431 */ /* 0x000fe400000001ff */
[----:B------:R-:W-:Y:S02]  /*7500*/  IMAD.MOV.U32 R8, RZ, RZ, 0x192 ;  /* 0x00000192ff087424 */ /* 0x000fe400078e00ff */
[----:B------:R-:W-:Y:S01]  /*7510*/  IMAD.MOV.U32 R13, RZ, RZ, RZ ;  /* 0x000000ffff0d7224 */ /* 0x000fe200078e00ff */
[----:B------:R-:W3:Y:S01]  /*7520*/  LDCU.64 UR6, c[0x4][0x78] ;  /* 0x01000f00ff0677ac */ /* 0x000ee20008000a00 */
[----:B------:R-:W1:Y:S01]  /*7530*/  LDC.64 R2, c[0x4][R3] ;  /* 0x0100000003027b82 */ /* 0x000e620000000a00 */
[----:B------:R-:W5:Y:S01]  /*7540*/  LDCU.64 UR4, c[0x4][0x10] ;  /* 0x01000200ff0477ac */ /* 0x000f620008000a00 */
[----:B--2---:R-:W-:Y:S01]  /*7550*/  MOV R5, UR9 ;  /* 0x0000000900057c02 */ /* 0x004fe20008000f00 */
[----:B------:R-:W-:Y:S01]  /*7560*/  IMAD.U32 R4, RZ, RZ, UR8 ;  /* 0x00000008ff047e24 */ /* 0x000fe2000f8e00ff */
[----:B---3--:R-:W-:Y:S01]  /*7570*/  MOV R7, UR7 ;  /* 0x0000000700077c02 */ /* 0x008fe20008000f00 */
[----:B------:R-:W-:Y:S01]  /*7580*/  IMAD.U32 R6, RZ, RZ, UR6 ;  /* 0x00000006ff067e24 */ /* 0x000fe2000f8e00ff */
[----:B-----5:R-:W-:Y:S01]  /*7590*/  MOV R11, UR5 ;  /* 0x00000005000b7c02 */ /* 0x020fe20008000f00 */
[----:B------:R-:W-:Y:S02]  /*75a0*/  IMAD.U32 R10, RZ, RZ, UR4 ;  /* 0x00000004ff0a7e24 */ /* 0x000fe4000f8e00ff */
[----:B------:R-:W-:Y:S07]  /*75b0*/  LEPC R20, `(.L_x_122) ;  /* 0x000000001014794e */ /* 0x000fee0000000000 */
[----:B-1--4-:R-:W-:Y:S05]  /*75c0*/  CALL.ABS.NOINC R2 ;  /* 0x0000000002007343 */ /* 0x012fea0003c00000 */
.L_x_122:
[----:B------:R-:W-:Y:S01]  /*75d0*/  ISETP.NE.AND P0, PT, R86, RZ, PT ;  /* 0x000000ff5600720c */ /* 0x000fe20003f05270 */
[----:B------:R-:W-:Y:S05]  /*75e0*/  WARPSYNC.ALL ;  /* 0x0000000000007948 */ /* 0x000fea0003800000 */
[----:B------:R-:W-:Y:S01]  /*75f0*/  IMAD.SHL.U32 R66, R49, 0x100, RZ ;  /* 0x0000010031427824 */ /* 0x000fe200078e00ff */
[----:B------:R-:W-:Y:S01]  /*7600*/  R2UR UR4, R39 ;  /* 0x00000000270472ca */ /* 0x000fe200000e0000 */
[----:B------:R-:W-:Y:S01]  /*7610*/  IMAD.SHL.U32 R60, R51, 0x100, RZ ;  /* 0x00000100333c7824 */ /* 0x000fe200078e00ff */
[C---:B------:R-:W-:Y:S01]  /*7620*/  SHF.L.U32 R2, R48.reuse, 0x10, RZ ;  /* 0x0000001030027819 */ /* 0x040fe200000006ff */
[----:B-1--4-:R-:W-:Y:S01]  /*7630*/  IMAD.SHL.U32 R54, R45, 0x100, RZ ;  /* 0x000001002d367824 */ /* 0x012fe200078e00ff */
[C---:B------:R-:W-:Y:S01]  /*7640*/  PRMT R0, R48.reuse, 0x8880, RZ ;  /* 0x0000888030007816 */ /* 0x040fe200000000ff */
[----:B------:R-:W-:Y:S01]  /*7650*/  BSSY.RECONVERGENT B0, `(.L_x_123) ;  /* 0x000009f000007945 */ /* 0x000fe20003800200 */
[----:B------:R-:W-:Y:S02]  /*7660*/  SHF.L.U32 R3, R48, 0x8, RZ ;  /* 0x0000000830037819 */ /* 0x000fe400000006ff */
[----:B------:R-:W-:Y:S02]  /*7670*/  SHF.R.S32.HI R2, RZ, 0x18, R2 ;  /* 0x00000018ff027819 */ /* 0x000fe40000011402 */
[----:B------:R-:W-:Y:S02]  /*7680*/  PRMT R68, R49, 0x8880, RZ ;  /* 0x0000888031447816 */ /* 0x000fe400000000ff */
[----:B------:R-:W-:Y:S01]  /*7690*/  SHF.R.S32.HI R3, RZ, 0x18, R3 ;  /* 0x00000018ff037819 */ /* 0x000fe20000011403 */
[----:B------:R-:W-:Y:S01]  /*76a0*/  LDTM.16dp32bit_t0_t15.x32 R4, tmem[UR4+0x40] ;  /* 0x00004004000479ee */ /* 0x000fe20008a80000 */
[----:B------:R-:W1:Y:S01]  /*76b0*/  LDTM.16dp32bit_t16_t31.x32 R4, tmem[UR4+0x60] ;  /* 0x00006004000479ee */ /* 0x000e620008aa0000 */
[----:B------:R-:W-:Y:S01]  /*76c0*/  NOP ;  /* 0x0000000000007918 */ /* 0x000fe20000000000 */
[C---:B------:R-:W-:Y:S02]  /*76d0*/  SHF.L.U32 R63, R50.reuse, 0x8, RZ ;  /* 0x00000008323f7819 */ /* 0x040fe400000006ff */
[C---:B------:R-:W-:Y:S02]  /*76e0*/  PRMT R62, R51.reuse, 0x8880, RZ ;  /* 0x00008880333e7816 */ /* 0x040fe400000000ff */
[----:B------:R-:W-:Y:S02]  /*76f0*/  SHF.L.U32 R61, R51, 0x10, RZ ;  /* 0x00000010333d7819 */ /* 0x000fe400000006ff */
[----:B------:R-:W-:Y:S02]  /*7700*/  R2UR UR5, R43 ;  /* 0x000000002b0572ca */ /* 0x000fe400000e0000 */
[----:B------:R-:W-:Y:S01]  /*7710*/  SHF.R.S32.HI R39, RZ, 0x18, R48 ;  /* 0x00000018ff277819 */ /* 0x000fe20000011430 */
[----:B------:R-:W-:Y:S01]  /*7720*/  IMAD.SHL.U32 R48, R47, 0x100, RZ ;  /* 0x000001002f307824 */ /* 0x000fe200078e00ff */
[----:B------:R-:W-:Y:S02]  /*7730*/  SHF.L.U32 R67, R49, 0x10, RZ ;  /* 0x0000001031437819 */ /* 0x000fe400000006ff */
[C---:B------:R-:W-:Y:S02]  /*7740*/  PRMT R65, R50.reuse, 0x8880, RZ ;  /* 0x0000888032417816 */ /* 0x040fe400000000ff */
[----:B------:R-:W-:Y:S02]  /*7750*/  SHF.R.S32.HI R41, RZ, 0x18, R49 ;  /* 0x00000018ff297819 */ /* 0x000fe40000011431 */
[----:B------:R-:W-:Y:S02]  /*7760*/  SHF.L.U32 R64, R50, 0x10, RZ ;  /* 0x0000001032407819 */ /* 0x000fe400000006ff */
[----:B------:R-:W-:Y:S01]  /*7770*/  SHF.R.S32.HI R42, RZ, 0x18, R50 ;  /* 0x00000018ff2a7819 */ /* 0x000fe20000011432 */
[----:B------:R-:W-:Y:S01]  /*7780*/  UIADD3 UR4, UPT, UPT, UR5, 0x180, URZ ;  /* 0x0000018005047890 */ /* 0x000fe2000fffe0ff */
[----:B------:R-:W-:Y:S01]  /*7790*/  PRMT R59, R44, 0x8880, RZ ;  /* 0x000088802c3b7816 */ /* 0x000fe200000000ff */
[C---:B-1----:R-:W-:Y:S02]  /*77a0*/  IMAD R4, R38.reuse, R4, RZ ;  /* 0x0000000426047224 */ /* 0x042fe400078e02ff */
[----:B------:R-:W-:Y:S01]  /*77b0*/  UPRMT UR4, UR45, 0x654, UR4 ;  /* 0x000006542d047896 */ /* 0x000fe20008000004 */
[C---:B------:R-:W-:Y:S01]  /*77c0*/  IMAD R5, R38.reuse, R5, RZ ;  /* 0x0000000526057224 */ /* 0x040fe200078e02ff */
[----:B------:R-:W-:Y:S01]  /*77d0*/  SHF.R.S32.HI R43, RZ, 0x18, R51 ;  /* 0x00000018ff2b7819 */ /* 0x000fe20000011433 */
[----:B------:R-:W-:Y:S01]  /*77e0*/  IMAD R6, R38, R6, RZ ;  /* 0x0000000626067224 */ /* 0x000fe200078e02ff */
[----:B------:R-:W-:Y:S01]  /*77f0*/  SHF.L.U32 R51, R46, 0x8, RZ ;  /* 0x000000082e337819 */ /* 0x000fe200000006ff */
[----:B------:R-:W-:Y:S01]  /*7800*/  IMAD R4, R0, R40, R4 ;  /* 0x0000002800047224 */ /* 0x000fe200078e0204 */
[----:B------:R-:W-:Y:S01]  /*7810*/  MOV R0, R68 ;  /* 0x0000004400007202 */ /* 0x000fe20000000f00 */
[----:B------:R-:W-:Y:S01]  /*7820*/  IMAD R7, R38, R7, RZ ;  /* 0x0000000726077224 */ /* 0x000fe200078e02ff */
[----:B------:R-:W-:Y:S01]  /*7830*/  SHF.L.U32 R58, R44, 0x10, RZ ;  /* 0x000000102c3a7819 */ /* 0x000fe200000006ff */
[-C--:B------:R-:W-:Y:S01]  /*7840*/  IMAD R5, R2, R40.reuse, R5 ;  /* 0x0000002802057224 */ /* 0x080fe200078e0205 */
[----:B------:R-:W-:Y:S01]  /*7850*/  SYNCS.ARRIVE.TRANS64.RED.A1T0 RZ, [UR4], RZ ;  /* 0x000000ffffff79a7 */ /* 0x000fe20008100404 */
[----:B------:R-:W-:Y:S01]  /*7860*/  IMAD R6, R3, R40, R6 ;  /* 0x0000002803067224 */ /* 0x000fe200078e0206 */
[----:B------:R-:W-:Y:S01]  /*7870*/  SHF.R.S32.HI R2, RZ, 0x18, R67 ;  /* 0x00000018ff027819 */ /* 0x000fe20000011443 */
[C---:B------:R-:W-:Y:S01]  /*7880*/  IMAD R8, R38.reuse, R8, RZ ;  /* 0x0000000826087224 */ /* 0x040fe200078e02ff */
[----:B------:R-:W-:Y:S01]  /*7890*/  SHF.R.S32.HI R3, RZ, 0x18, R66 ;  /* 0x00000018ff037819 */ /* 0x000fe20000011442 */
[-C--:B------:R-:W-:Y:S01]  /*78a0*/  IMAD R7, R39, R40.reuse, R7 ;  /* 0x0000002827077224 */ /* 0x080fe200078e0207 */
[----:B------:R-:W-:Y:S01]  /*78b0*/  MOV R39, R65 ;  /* 0x0000004100277202 */ /* 0x000fe20000000f00 */
[----:B------:R-:W-:Y:S01]  /*78c0*/  IMAD R9, R38, R9, RZ ;  /* 0x0000000926097224 */ /* 0x000fe200078e02ff */
[C---:B------:R-:W-:Y:S01]  /*78d0*/  PRMT R56, R45.reuse, 0x8880, RZ ;  /* 0x000088802d387816 */ /* 0x040fe200000000ff */
[----:B------:R-:W-:Y:S01]  /*78e0*/  IMAD R8, R0, R40, R8 ;  /* 0x0000002800087224 */ /* 0x000fe200078e0208 */
[----:B------:R-:W-:Y:S01]  /*78f0*/  SHF.L.U32 R55, R45, 0x10, RZ ;  /* 0x000000102d377819 */ /* 0x000fe200000006ff */
[----:B------:R-:W-:Y:S01]  /*7900*/  IMAD R10, R38, R10, RZ ;  /* 0x0000000a260a7224 */ /* 0x000fe200078e02ff */
[----:B------:R-:W-:Y:S01]  /*7910*/  PRMT R53, R46, 0x8880, RZ ;  /* 0x000088802e357816 */ /* 0x000fe200000000ff */
[----:B------:R-:W-:Y:S01]  /*7920*/  IMAD R9, R2, R40, R9 ;  /* 0x0000002802097224 */ /* 0x000fe200078e0209 */
[----:B------:R-:W-:Y:S01]  /*7930*/  SHF.R.S32.HI R45, RZ, 0x18, R45 ;  /* 0x00000018ff2d7819 */ /* 0x000fe2000001142d */
[----:B------:R-:W-:Y:S01]  /*7940*/  IMAD R0, R38, R20, RZ ;  /* 0x0000001426007224 */ /* 0x000fe200078e02ff */
[----:B------:R-:W-:Y:S01]  /*7950*/  SHF.L.U32 R52, R46, 0x10, RZ ;  /* 0x000000102e347819 */ /* 0x000fe200000006ff */
[C---:B------:R-:W-:Y:S01]  /*7960*/  IMAD R11, R38.reuse, R11, RZ ;  /* 0x0000000b260b7224 */ /* 0x040fe200078e02ff */
[C---:B------:R-:W-:Y:S01]  /*7970*/  PRMT R50, R47.reuse, 0x8880, RZ ;  /* 0x000088802f327816 */ /* 0x040fe200000000ff */
[C---:B------:R-:W-:Y:S01]  /*7980*/  IMAD R2, R38.reuse, R21, RZ ;  /* 0x0000001526027224 */ /* 0x040fe200078e02ff */
[----:B------:R-:W-:Y:S01]  /*7990*/  SHF.R.S32.HI R46, RZ, 0x18, R46 ;  /* 0x00000018ff2e7819 */ /* 0x000fe2000001142e */
[C---:B------:R-:W-:Y:S01]  /*79a0*/  IMAD R20, R38.reuse, R24, RZ ;  /* 0x0000001826147224 */ /* 0x040fe200078e02ff */
[----:B------:R-:W-:Y:S01]  /*79b0*/  SHF.L.U32 R49, R47, 0x10, RZ ;  /* 0x000000102f317819 */ /* 0x000fe200000006ff */
[C---:B------:R-:W-:Y:S01]  /*79c0*/  IMAD R21, R38.reuse, R25, RZ ;  /* 0x0000001926157224 */ /* 0x040fe200078e02ff */
[----:B------:R-:W-:Y:S01]  /*79d0*/  SHF.R.S32.HI R47, RZ, 0x18, R47 ;  /* 0x00000018ff2f7819 */ /* 0x000fe2000001142f */
[----:B------:R-:W-:Y:S01]  /*79e0*/  IMAD R24, R38, R28, RZ ;  /* 0x0000001c26187224 */ /* 0x000fe200078e02ff */
[----:B------:R-:W-:Y:S01]  /*79f0*/  SHF.L.U32 R57, R44, 0x8, RZ ;  /* 0x000000082c397819 */ /* 0x000fe200000006ff */
[----:B------:R-:W-:Y:S01]  /*7a00*/  IMAD R10, R3, R40, R10 ;  /* 0x00000028030a7224 */ /* 0x000fe200078e020a */
[----:B------:R-:W-:Y:S01]  /*7a10*/  SHF.R.S32.HI R44, RZ, 0x18, R44 ;  /* 0x00000018ff2c7819 */ /* 0x000fe2000001142c */
[----:B------:R-:W-:Y:S01]  /*7a20*/  IMAD R12, R38, R12, RZ ;  /* 0x0000000c260c7224 */ /* 0x000fe200078e02ff */
[----:B------:R-:W-:Y:S01]  /*7a30*/  IADD3 R36, PT, PT, R36, 0x1, RZ ;  /* 0x0000000124247810 */ /* 0x000fe20007ffe0ff */
[C---:B------:R-:W-:Y:S02]  /*7a40*/  IMAD R25, R38.reuse, R29, RZ ;  /* 0x0000001d26197224 */ /* 0x040fe400078e02ff */
[C---:B------:R-:W-:Y:S01]  /*7a50*/  IMAD R28, R38.reuse, R32, RZ ;  /* 0x00000020261c7224 */ /* 0x040fe200078e02ff */
[----:B------:R-:W-:Y:S01]  /*7a60*/  SHF.R.S32.HI R32, RZ, 0x18, R64 ;  /* 0x00000018ff207819 */ /* 0x000fe20000011440 */
[C---:B------:R-:W-:Y:S01]  /*7a70*/  IMAD R29, R38.reuse, R33, RZ ;  /* 0x00000021261d7224 */ /* 0x040fe200078e02ff */
[----:B------:R-:W-:Y:S01]  /*7a80*/  I2IP.S8.S32.SAT R33, R7, R6, RZ ;  /* 0x0000000607217239 */ /* 0x000fe200000014ff */
[----:B------:R-:W-:Y:S01]  /*7a90*/  IMAD R11, R41, R40, R11 ;  /* 0x00000028290b7224 */ /* 0x000fe200078e020b */
[----:B------:R-:W-:Y:S01]  /*7aa0*/  SHF.R.S32.HI R6, RZ, 0x18, R63 ;  /* 0x00000018ff067819 */ /* 0x000fe2000001143f */
[C---:B------:R-:W-:Y:S01]  /*7ab0*/  IMAD R13, R38.reuse, R13, RZ ;  /* 0x0000000d260d7224 */ /* 0x040fe200078e02ff */
[----:B------:R-:W-:Y:S01]  /*7ac0*/  MOV R7, R62 ;  /* 0x0000003e00077202 */ /* 0x000fe20000000f00 */
[C---:B------:R-:W-:Y:S02]  /*7ad0*/  IMAD R14, R38.reuse, R14, RZ ;  /* 0x0000000e260e7224 */ /* 0x040fe400078e02ff */
[C---:B------:R-:W-:Y:S02]  /*7ae0*/  IMAD R3, R38.reuse, R22, RZ ;  /* 0x0000001626037224 */ /* 0x040fe400078e02ff */
[----:B------:R-:W-:Y:S02]  /*7af0*/  IMAD R12, R39, R40, R12 ;  /* 0x00000028270c7224 */ /* 0x000fe400078e020c */
[C---:B------:R-:W-:Y:S02]  /*7b00*/  IMAD R22, R38.reuse, R26, RZ ;  /* 0x0000001a26167224 */ /* 0x040fe400078e02ff */
[C---:B------:R-:W-:Y:S02]  /*7b10*/  IMAD R15, R38.reuse, R15, RZ ;  /* 0x0000000f260f7224 */ /* 0x040fe400078e02ff */
[----:B------:R-:W-:Y:S02]  /*7b20*/  IMAD R26, R38, R30, RZ ;  /* 0x0000001e261a7224 */ /* 0x000fe400078e02ff */
[----:B------:R-:W-:Y:S02]  /*7b30*/  IMAD R13, R32, R40, R13 ;  /* 0x00000028200d7224 */ /* 0x000fe400078e020d */
[C---:B------:R-:W-:Y:S01]  /*7b40*/  IMAD R30, R38.reuse, R34, RZ ;  /* 0x00000022261e7224 */ /* 0x040fe200078e02ff */
[----:B------:R-:W-:Y:S01]  /*7b50*/  I2IP.S8.S32.SAT R34, R11, R10, RZ ;  /* 0x0000000a0b227239 */ /* 0x000fe200000014ff */
[----:B------:R-:W-:Y:S01]  /*7b60*/  IMAD R16, R38, R16, RZ ;  /* 0x0000001026107224 */ /* 0x000fe200078e02ff */
[----:B------:R-:W-:Y:S01]  /*7b70*/  SHF.R.S32.HI R10, RZ, 0x18, R61 ;  /* 0x00000018ff0a7819 */ /* 0x000fe2000001143d */
[----:B------:R-:W-:Y:S01]  /*7b80*/  IMAD R14, R6, R40, R14 ;  /* 0x00000028060e7224 */ /* 0x000fe200078e020e */
[----:B------:R-:W-:Y:S01]  /*7b90*/  I2IP.S8.S32.SAT R61, R9, R8, R34 ;  /* 0x00000008093d7239 */ /* 0x000fe20000001422 */
[----:B------:R-:W-:Y:S01]  /*7ba0*/  IMAD R17, R38, R17, RZ ;  /* 0x0000001126117224 */ /* 0x000fe200078e02ff */
[----:B------:R-:W-:Y:S01]  /*7bb0*/  SHF.R.S32.HI R11, RZ, 0x18, R60 ;  /* 0x00000018ff0b7819 */ /* 0x000fe2000001143c */
[----:B------:R-:W-:Y:S01]  /*7bc0*/  IMAD R15, R42, R40, R15 ;  /* 0x000000282a0f7224 */ /* 0x000fe200078e020f */
[----:B------:R-:W-:Y:S01]  /*7bd0*/  I2IP.S8.S32.SAT R60, R5, R4, R33 ;  /* 0x00000004053c7239 */ /* 0x000fe20000001421 */
[C---:B------:R-:W-:Y:S01]  /*7be0*/  IMAD R18, R38.reuse, R18, RZ ;  /* 0x0000001226127224 */ /* 0x040fe200078e02ff */
[----:B------:R-:W-:Y:S01]  /*7bf0*/  SHF.R.S32.HI R5, RZ, 0x18, R58 ;  /* 0x00000018ff057819 */ /* 0x000fe2000001143a */
[----:B------:R-:W-:Y:S01]  /*7c00*/  IMAD R16, R7, R40, R16 ;  /* 0x0000002807107224 */ /* 0x000fe200078e0210 */
[----:B------:R-:W-:Y:S01]  /*7c10*/  I2IP.S8.S32.SAT R14, R15, R14, RZ ;  /* 0x0000000e0f0e7239 */ /* 0x000fe200000014ff */
[----:B------:R-:W-:Y:S01]  /*7c20*/  IMAD R19, R38, R19, RZ ;  /* 0x0000001326137224 */ /* 0x000fe200078e02ff */
[----:B------:R-:W-:Y:S01]  /*7c30*/  SHF.R.S32.HI R7, RZ, 0x18, R48 ;  /* 0x00000018ff077819 */ /* 0x000fe20000011430 */
[----:B------:R-:W-:Y:S01]  /*7c40*/  IMAD R17, R10, R40, R17 ;  /* 0x000000280a117224 */ /* 0x000fe200078e0211 */
[----:B------:R-:W-:Y:S01]  /*7c50*/  I2IP.S8.S32.SAT R62, R13, R12, R14 ;  /* 0x0000000c0d3e7239 */ /* 0x000fe2000000140e */
[-C--:B------:R-:W-:Y:S01]  /*7c60*/  IMAD R18, R11, R40.reuse, R18 ;  /* 0x000000280b127224 */ /* 0x080fe200078e0212 */
[----:B------:R-:W-:Y:S01]  /*7c70*/  SHF.R.S32.HI R6, RZ, 0x18, R57 ;  /* 0x00000018ff067819 */ /* 0x000fe20000011439 */
[----:B------:R-:W-:Y:S02]  /*7c80*/  IMAD.MOV.U32 R4, RZ, RZ, R59 ;  /* 0x000000ffff047224 */ /* 0x000fe400078e003b */
[-C--:B------:R-:W-:Y:S02]  /*7c90*/  IMAD R19, R43, R40.reuse, R19 ;  /* 0x000000282b137224 */ /* 0x080fe400078e0213 */
[----:B------:R-:W-:Y:S01]  /*7ca0*/  IMAD R0, R4, R40, R0 ;  /* 0x0000002804007224 */ /* 0x000fe200078e0200 */
[----:B------:R-:W-:Y:S01]  /*7cb0*/  MOV R4, R56 ;  /* 0x0000003800047202 */ /* 0x000fe20000000f00 */
[----:B------:R-:W-:Y:S01]  /*7cc0*/  IMAD R23, R38, R23, RZ ;  /* 0x0000001726177224 */ /* 0x000fe200078e02ff */
[----:B------:R-:W-:Y:S01]  /*7cd0*/  I2IP.S8.S32.SAT R18, R19, R18, RZ ;  /* 0x0000001213127239 */ /* 0x000fe200000014ff */
[-C--:B------:R-:W-:Y:S01]  /*7ce0*/  IMAD R2, R5, R40.reuse, R2 ;  /* 0x0000002805027224 */ /* 0x080fe200078e0202 */
[----:B------:R-:W-:Y:S01]  /*7cf0*/  SHF.R.S32.HI R5, RZ, 0x18, R55 ;  /* 0x00000018ff057819 */ /* 0x000fe20000011437 */
[----:B------:R-:W-:Y:S01]  /*7d00*/  IMAD R3, R6, R40, R3 ;  /* 0x0000002806037224 */ /* 0x000fe200078e0203 */
[----:B------:R-:W-:Y:S01]  /*7d10*/  I2IP.S8.S32.SAT R63, R17, R16, R18 ;  /* 0x00000010113f7239 */ /* 0x000fe20000001412 */
[-C--:B------:R-:W-:Y:S01]  /*7d20*/  IMAD R23, R44, R40.reuse, R23 ;  /* 0x000000282c177224 */ /* 0x080fe200078e0217 */
[----:B------:R-:W-:Y:S01]  /*7d30*/  SHF.R.S32.HI R6, RZ, 0x18, R54 ;  /* 0x00000018ff067819 */ /* 0x000fe20000011436 */
[-C--:B------:R-:W-:Y:S01]  /*7d40*/  IMAD R20, R4, R40.reuse, R20 ;  /* 0x0000002804147224 */ /* 0x080fe200078e0214 */
[----:B------:R-:W-:Y:S01]  /*7d50*/  MOV R4, R53 ;  /* 0x0000003500047202 */ /* 0x000fe20000000f00 */
[----:B------:R1:W-:Y:S01]  /*7d60*/  STS.128 [R69+UR44+0x3200], R60 ;  /* 0x0032003c45007988 */ /* 0x0003e20008000c2c */
[----:B------:R-:W-:Y:S01]  /*7d70*/  IMAD R27, R38, R27, RZ ;  /* 0x0000001b261b7224 */ /* 0x000fe200078e02ff */
[----:B------:R-:W-:Y:S01]  /*7d80*/  I2IP.S8.S32.SAT R3, R23, R3, RZ ;  /* 0x0000000317037239 */ /* 0x000fe200000014ff */
[-C--:B------:R-:W-:Y:S01]  /*7d90*/  IMAD R21, R5, R40.reuse, R21 ;  /* 0x0000002805157224 */ /* 0x080fe200078e0215 */
[----:B------:R-:W-:Y:S01]  /*7da0*/  SHF.R.S32.HI R5, RZ, 0x18, R52 ;  /* 0x00000018ff057819 */ /* 0x000fe20000011434 */
[-C--:B------:R-:W-:Y:S01]  /*7db0*/  IMAD R22, R6, R40.reuse, R22 ;  /* 0x0000002806167224 */ /* 0x080fe200078e0216 */
[----:B------:R-:W-:Y:S01]  /*7dc0*/  SHF.R.S32.HI R6, RZ, 0x18, R49 ;  /* 0x00000018ff067819 */ /* 0x000fe20000011431 */
[-C--:B------:R-:W-:Y:S02]  /*7dd0*/  IMAD R27, R45, R40.reuse, R27 ;  /* 0x000000282d1b7224 */ /* 0x080fe400078e021b */
[-C--:B------:R-:W-:Y:S01]  /*7de0*/  IMAD R24, R4, R40.reuse, R24 ;  /* 0x0000002804187224 */ /* 0x080fe200078e0218 */
[----:B------:R-:W-:Y:S01]  /*7df0*/  SHF.R.S32.HI R4, RZ, 0x18, R51 ;  /* 0x00000018ff047819 */ /* 0x000fe20000011433 */
[----:B------:R-:W-:Y:S01]  /*7e00*/  IMAD R25, R5, R40, R25 ;  /* 0x0000002805197224 */ /* 0x000fe200078e0219 */
[----:B------:R-:W-:Y:S01]  /*7e10*/  MOV R5, R50 ;  /* 0x0000003200057202 */ /* 0x000fe20000000f00 */
[----:B------:R-:W-:Y:S02]  /*7e20*/  IMAD R31, R38, R31, RZ ;  /* 0x0000001f261f7224 */ /* 0x000fe400078e02ff */
[----:B------:R-:W-:Y:S01]  /*7e30*/  IMAD R26, R4, R40, R26 ;  /* 0x00000028041a7224 */ /* 0x000fe200078e021a */
[----:B------:R-:W-:Y:S01]  /*7e40*/  I2IP.S8.S32.SAT R4, R2, R0, R3 ;  /* 0x0000000002047239 */ /* 0x000fe20000001403 */
[-C--:B------:R-:W-:Y:S02]  /*7e50*/  IMAD R31, R46, R40.reuse, R31 ;  /* 0x000000282e1f7224 */ /* 0x080fe400078e021f */
[----:B------:R-:W-:Y:S01]  /*7e60*/  IMAD R28, R5, R40, R28 ;  /* 0x00000028051c7224 */ /* 0x000fe200078e021c */
[----:B------:R-:W-:Y:S01]  /*7e70*/  I2IP.S8.S32.SAT R5, R27, R22, RZ ;  /* 0x000000161b057239 */ /* 0x000fe200000014ff */
[----:B------:R-:W-:Y:S01]  /*7e80*/  IMAD R29, R6, R40, R29 ;  /* 0x00000028061d7224 */ /* 0x000fe200078e021d */
[----:B------:R-:W-:Y:S01]  /*7e90*/  I2IP.S8.S32.SAT R6, R31, R26, RZ ;  /* 0x0000001a1f067239 */ /* 0x000fe200000014ff */
[----:B------:R-:W-:Y:S01]  /*7ea0*/  IMAD R35, R38, R35, RZ ;  /* 0x0000002326237224 */ /* 0x000fe200078e02ff */
[----:B------:R-:W-:Y:S01]  /*7eb0*/  I2IP.S8.S32.SAT R5, R21, R20, R5 ;  /* 0x0000001415057239 */ /* 0x000fe20000001405 */
[----:B------:R-:W-:Y:S01]  /*7ec0*/  IMAD R30, R7, R40, R30 ;  /* 0x00000028071e7224 */ /* 0x000fe200078e021e */
[----:B------:R-:W-:Y:S01]  /*7ed0*/  I2IP.S8.S32.SAT R6, R25, R24, R6 ;  /* 0x0000001819067239 */ /* 0x000fe20000001406 */
[----:B------:R-:W-:Y:S05]  /*7ee0*/  IMAD R35, R47, R40, R35 ;  /* 0x000000282f237224 */ /* 0x000fea00078e0223 */
[----:B------:R-:W-:Y:S04]  /*7ef0*/  I2IP.S8.S32.SAT R7, R35, R30, RZ ;  /* 0x0000001e23077239 */ /* 0x000fe800000014ff */
[----:B------:R-:W-:Y:S05]  /*7f00*/  I2IP.S8.S32.SAT R7, R29, R28, R7 ;  /* 0x0000001c1d077239 */ /* 0x000fea0000001407 */
        /* <DEDUP_REMOVED lines=10> */
[----:B------:R-:W-:Y:S02]  /*7fb0*/  UIADD3 UR9, UPT, UPT, UR49, 0x40, URZ ;  /* 0x0000004031097890 */ /* 0x000fe4000fffe0ff */
[----:B------:R-:W-:Y:S01]  /*7fc0*/  UIADD3 UR8, UPT, UPT, UR44, 0x3200, URZ ;  /* 0x000032002c087890 */ /* 0x000fe2000fffe0ff */
[----:B------:R-:W-:Y:S01]  /*7fd0*/  UMOV UR10, UR50 ;  /* 0x00000032000a7c82 */ /* 0x000fe20008000000 */
[----:B------:R-:W-:Y:S01]  /*7fe0*/  UMOV UR11, UR36 ;  /* 0x00000024000b7c82 */ /* 0x000fe20008000000 */
[----:B--2---:R-:W-:Y:S04]  /*7ff0*/  UIADD3 UR4, UP0, UPT, UR6, 0x680, URZ ;  /* 0x0000068006047890 */ /* 0x004fe8000ff1e0ff */
[----:B------:R-:W-:Y:S09]  /*8000*/  UIADD3.X UR5, UPT, UPT, URZ, UR7, URZ, UP0, !UPT ;  /* 0x00000007ff057290 */ /* 0x000ff200087fe4ff */
[----:B------:R2:W-:Y:S01]  /*8010*/  UTMASTG.3D [UR8], [UR4] ;  /* 0x00000008040073b5 */ /* 0x0005e20008010000 */
[----:B------:R0:W-:Y:S01]  /*8020*/  UTMACMDFLUSH ;  /* 0x00000000000079b7 */ /* 0x0001e20000000000 */
[----:B--2---:R-:W-:Y:S04]  /*8030*/  DEPBAR.LE SB0, 0x1 ;  /* 0x000080400000791a */ /* 0x004fe80000000000 */
.L_x_124:
[----:B------:R-:W-:Y:S05]  /*8040*/  BSYNC.RECONVERGENT B0 ;  /* 0x0000000000007941 */ /* 0x000fea0003800200 */
.L_x_123:
[----:B------:R-:W-:Y:S01]  /*8050*/  R2UR UR4, R76 ;  /* 0x000000004c0472ca */ /* 0x000fe200000e0000 */
[----:B------:R-:W-:Y:S01]  /*8060*/  BAR.SYNC.DEFER_BLOCKING 0x1, 0x80 ;  /* 0x0042000000007b1d */ /* 0x000fe20000010000 */
[----:B------:R-:W-:Y:S01]  /*8070*/  ISETP.NE.AND P0, PT, R78, 0x2, PT ;  /* 0x000000024e00780c */ /* 0x000fe20003f05270 */
[----:B------:R-:W-:Y:S01]  /*8080*/  UISETP.NE.AND UP0, UPT, UR46, URZ, UPT ;  /* 0x000000ff2e00728c */ /* 0x000fe2000bf05270 */
[----:B------:R-:W-:Y:S01]  /*8090*/  ISETP.NE.AND P1, PT, R36, 0x4, PT ;  /* 0x000000042400780c */ /* 0x000fe20003f25270 */
[----:B------:R-:W-:Y:S01]  /*80a0*/  UIADD3 UR20, UPT, UPT, UR37, UR63, URZ ;  /* 0x0000003f25147290 */ /* 0x000fe2000fffe0ff */
[----:B------:R-:W-:Y:S02]  /*80b0*/  SEL R2, RZ, 0x1, P0 ;  /* 0x00000001ff027807 */ /* 0x000fe40000000000 */
[----:B------:R-:W-:Y:S02]  /*80c0*/  SEL R0, RZ, 0x1, P1 ;  /* 0x00000001ff007807 */ /* 0x000fe40000800000 */
[----:B------:R-:W-:Y:S02]  /*80d0*/  LOP3.LUT R82, R82, R2, RZ, 0x3c, !PT ;  /* 0x0000000252527212 */ /* 0x000fe400078e3cff */
[----:B------:R-:W-:Y:S01]  /*80e0*/  LOP3.LUT R83, R83, R0, RZ, 0x3c, !PT ;  /* 0x0000000053537212 */ /* 0x000fe200078e3cff */
[----:B------:R-:W-:Y:S01]  /*80f0*/  UIADD3 UR16, UPT, UPT, UR38, UR4, URZ ;  /* 0x0000000426107290 */ /* 0x000fe2000fffe0ff */
[----:B------:R-:W-:Y:S02]  /*8100*/  SEL R78, R78, RZ, P0 ;  /* 0x000000ff4e4e7207 */ /* 0x000fe40000000000 */
[----:B------:R-:W-:Y:S01]  /*8110*/  SEL R36, R36, RZ, P1 ;  /* 0x000000ff24247207 */ /* 0x000fe20000800000 */
[----:B------:R-:W-:Y:S01]  /*8120*/  UMOV UR36, UR59 ;  /* 0x0000003b00247c82 */ /* 0x000fe20008000000 */
[----:B------:R-:W-:Y:S07]  /*8130*/  BRA.U UP0, `(.L_x_125) ;  /* 0xffffffd500787547 */ /* 0x000fee000b83ffff */
[----:B------:R-:W-:Y:S05]  /*8140*/  EXIT ;  /* 0x000000000000794d */ /* 0x000fea0003800000 */
.L_x_25:
[----:B--2---:R2:W3:Y:S02]  /*8150*/  SYNCS.PHASECHK.TRANS64.TRYWAIT P0, [R0+URZ+0x1b0], R2 ;  /* 0x0001b002000075a7 */ /* 0x0044e400080011ff */
[----:B---3--:R-:W-:Y:S05]  /*8160*/  @!P0 NANOSLEEP.SYNCS 0x989680 ;  /* 0x009896800000895d */ /* 0x008fea0003900000 */
[----:B------:R-:W3:Y:S02]  /*8170*/  @!P0 SYNCS.PHASECHK.TRANS64 P0, [R0+URZ+0x1b0], R2 ;  /* 0x0001b002000085a7 */ /* 0x000ee400080010ff */
[----:B---3--:R-:W-:Y:S05]  /*8180*/  @!P0 BRA `(.L_x_25) ;  /* 0xfffffffc00f08947 */ /* 0x008fea000383ffff */
[----:B------:R-:W-:Y:S05]  /*8190*/  BRA `(.L_x_126) ;  /* 0xffffff9800447947 */ /* 0x000fea000383ffff */
.L_x_28:
[----:B-1----:R-:W-:-:S07]  /*81a0*/  MOV R0, UR33 ;  /* 0x0000002100007c02 */ /* 0x002fce0008000f00 */
.L_x_127:
[----:B-1----:R1:W2:Y:S02]  /*81b0*/  SYNCS.PHASECHK.TRANS64.TRYWAIT P0, [R0+URZ+0x88], R3 ;  /* 0x00008803000075a7 */ /* 0x0022a400080011ff */
[----:B--2---:R-:W-:Y:S05]  /*81c0*/  @!P0 NANOSLEEP.SYNCS 0x989680 ;  /* 0x009896800000895d */ /* 0x004fea0003900000 */
[----:B------:R-:W2:Y:S02]  /*81d0*/  @!P0 SYNCS.PHASECHK.TRANS64 P0, [R0+URZ+0x88], R3 ;  /* 0x00008803000085a7 */ /* 0x000ea400080010ff */
[----:B--2---:R-:W-:Y:S05]  /*81e0*/  @!P0 BRA `(.L_x_127) ;  /* 0xfffffffc00f08947 */ /* 0x004fea000383ffff */
[----:B------:R-:W-:Y:S05]  /*81f0*/  BRA `(.L_x_27) ;  /* 0xffffff98008c7947 */ /* 0x000fea000383ffff */
.L_x_35:
[----:B-1----:R-:W-:-:S07]  /*8200*/  MOV R0, UR17 ;  /* 0x0000001100007c02 */ /* 0x002fce0008000f00 */
.L_x_128:
[----:B-1----:R1:W2:Y:S02]  /*8210*/  SYNCS.PHASECHK.TRANS64.TRYWAIT P0, [R0+URZ+0x88], R3 ;  /* 0x00008803000075a7 */ /* 0x0022a400080011ff */
[----:B--2---:R-:W-:Y:S05]  /*8220*/  @!P0 NANOSLEEP.SYNCS 0x989680 ;  /* 0x009896800000895d */ /* 0x004fea0003900000 */
[----:B------:R-:W2:Y:S02]  /*8230*/  @!P0 SYNCS.PHASECHK.TRANS64 P0, [R0+URZ+0x88], R3 ;  /* 0x00008803000085a7 */ /* 0x000ea400080010ff */
[----:B--2---:R-:W-:Y:S05]  /*8240*/  @!P0 BRA `(.L_x_128) ;  /* 0xfffffffc00f08947 */ /* 0x004fea000383ffff */
[----:B------:R-:W-:Y:S05]  /*8250*/  BRA `(.L_x_34) ;  /* 0xffffff9c00487947 */ /* 0x000fea000383ffff */
.L_x_40:
[----:B-1----:R1:W2:Y:S02]  /*8260*/  SYNCS.PHASECHK.TRANS64.TRYWAIT P0, [R3+URZ+0x140], R0 ;  /* 0x00014000030075a7 */ /* 0x0022a400080011ff */
[----:B--2---:R-:W-:Y:S05]  /*8270*/  @!P0 NANOSLEEP.SYNCS 0x989680 ;  /* 0x009896800000895d */ /* 0x004fea0003900000 */
[----:B------:R-:W2:Y:S02]  /*8280*/  @!P0 SYNCS.PHASECHK.TRANS64 P0, [R3+URZ+0x140], R0 ;  /* 0x00014000030085a7 */ /* 0x000ea400080010ff */
[----:B--2---:R-:W-:Y:S05]  /*8290*/  @!P0 BRA `(.L_x_40) ;  /* 0xfffffffc00f08947 */ /* 0x004fea000383ffff */
[----:B------:R-:W-:Y:S05]  /*82a0*/  BRA `(.L_x_129) ;  /* 0xffffff9c00ec7947 */ /* 0x000fea000383ffff */
.L_x_44:
[----:B------:R-:W-:-:S07]  /*82b0*/  MOV R0, UR4 ;  /* 0x0000000400007c02 */ /* 0x000fce0008000f00 */
.L_x_130:
[----:B-1----:R1:W2:Y:S02]  /*82c0*/  SYNCS.PHASECHK.TRANS64.TRYWAIT P0, [R0+URZ], R2 ;  /* 0x00000002000075a7 */ /* 0x0022a400080011ff */
[----:B--2---:R-:W-:Y:S05]  /*82d0*/  @!P0 NANOSLEEP.SYNCS 0x989680 ;  /* 0x009896800000895d */ /* 0x004fea0003900000 */
[----:B------:R-:W2:Y:S02]  /*82e0*/  @!P0 SYNCS.PHASECHK.TRANS64 P0, [R0+URZ], R2 ;  /* 0x00000002000085a7 */ /* 0x000ea400080010ff */
[----:B--2---:R-:W-:Y:S05]  /*82f0*/  @!P0 BRA `(.L_x_130) ;  /* 0xfffffffc00f08947 */ /* 0x004fea000383ffff */
[----:B------:R-:W-:Y:S05]  /*8300*/  BRA `(.L_x_131) ;  /* 0xffffffa400947947 */ /* 0x000fea000383ffff */
.L_x_45:
[----:B------:R-:W-:-:S07]  /*8310*/  MOV R0, UR5 ;  /* 0x0000000500007c02 */ /* 0x000fce0008000f00 */
.L_x_132:
[----:B-1----:R1:W2:Y:S02]  /*8320*/  SYNCS.PHASECHK.TRANS64.TRYWAIT P0, [R0+URZ], R3 ;  /* 0x00000003000075a7 */ /* 0x0022a400080011ff */
[----:B--2---:R-:W-:Y:S05]  /*8330*/  @!P0 NANOSLEEP.SYNCS 0x989680 ;  /* 0x009896800000895d */ /* 0x004fea0003900000 */
[----:B------:R-:W2:Y:S02]  /*8340*/  @!P0 SYNCS.PHASECHK.TRANS64 P0, [R0+URZ], R3 ;  /* 0x00000003000085a7 */ /* 0x000ea400080010ff */
[----:B--2---:R-:W-:Y:S05]  /*8350*/  @!P0 BRA `(.L_x_132) ;  /* 0xfffffffc00f08947 */ /* 0x004fea000383ffff */
[----:B------:R-:W-:Y:S05]  /*8360*/  BRA `(.L_x_133) ;  /* 0xffffffa400a07947 */ /* 0x000fea000383ffff */
.L_x_46:
[----:B------:R-:W-:-:S07]  /*8370*/  MOV R0, UR5 ;  /* 0x0000000500007c02 */ /* 0x000fce0008000f00 */
.L_x_134:
[----:B-1----:R1:W2:Y:S02]  /*8380*/  SYNCS.PHASECHK.TRANS64.TRYWAIT P0, [R0+URZ], R3 ;  /* 0x00000003000075a7 */ /* 0x0022a400080011ff */
[----:B--2---:R-:W-:Y:S05]  /*8390*/  @!P0 NANOSLEEP.SYNCS 0x989680 ;  /* 0x009896800000895d */ /* 0x004fea0003900000 */
[----:B------:R-:W2:Y:S02]  /*83a0*/  @!P0 SYNCS.PHASECHK.TRANS64 P0, [R0+URZ], R3 ;  /* 0x00000003000085a7 */ /* 0x000ea400080010ff */
[----:B--2---:R-:W-:Y:S05]  /*83b0*/  @!P0 BRA `(.L_x_134) ;  /* 0xfffffffc00f08947 */ /* 0x004fea000383ffff */
[----:B------:R-:W-:Y:S05]  /*83c0*/  BRA `(.L_x_135) ;  /* 0xffffffa400ac7947 */ /* 0x000fea000383ffff */
.L_x_47:
[----:B------:R-:W-:-:S07]  /*83d0*/  MOV R0, UR5 ;  /* 0x0000000500007c02 */ /* 0x000fce0008000f00 */
.L_x_136:
[----:B-1----:R1:W2:Y:S02]  /*83e0*/  SYNCS.PHASECHK.TRANS64.TRYWAIT P0, [R0+URZ], R3 ;  /* 0x00000003000075a7 */ /* 0x0022a400080011ff */
[----:B--2---:R-:W-:Y:S05]  /*83f0*/  @!P0 NANOSLEEP.SYNCS 0x989680 ;  /* 0x009896800000895d */ /* 0x004fea0003900000 */
[----:B------:R-:W2:Y:S02]  /*8400*/  @!P0 SYNCS.PHASECHK.TRANS64 P0, [R0+URZ], R3 ;  /* 0x00000003000085a7 */ /* 0x000ea400080010ff */
[----:B--2---:R-:W-:Y:S05]  /*8410*/  @!P0 BRA `(.L_x_136) ;  /* 0xfffffffc00f08947 */ /* 0x004fea000383ffff */
[----:B------:R-:W-:Y:S05]  /*8420*/  BRA `(.L_x_137) ;  /* 0xffffffa400b87947 */ /* 0x000fea000383ffff */
.L_x_48:
[----:B------:R-:W-:-:S07]  /*8430*/  MOV R0, UR5 ;  /* 0x0000000500007c02 */ /* 0x000fce0008000f00 */
.L_x_138:
[----:B-1----:R1:W2:Y:S02]  /*8440*/  SYNCS.PHASECHK.TRANS64.TRYWAIT P0, [R0+URZ], R3 ;  /* 0x00000003000075a7 */ /* 0x0022a400080011ff */
[----:B--2---:R-:W-:Y:S05]  /*8450*/  @!P0 NANOSLEEP.SYNCS 0x989680 ;  /* 0x009896800000895d */ /* 0x004fea0003900000 */
[----:B------:R-:W2:Y:S02]  /*8460*/  @!P0 SYNCS.PHASECHK.TRANS64 P0, [R0+URZ], R3 ;  /* 0x00000003000085a7 */ /* 0x000ea400080010ff */
[----:B--2---:R-:W-:Y:S05]  /*8470*/  @!P0 BRA `(.L_x_138) ;  /* 0xfffffffc00f08947 */ /* 0x004fea000383ffff */
[----:B------:R-:W-:Y:S05]  /*8480*/  BRA `(.L_x_139) ;  /* 0xffffffa400c47947 */ /* 0x000fea000383ffff */
.L_x_49:
[----:B------:R-:W-:-:S07]  /*8490*/  MOV R0, UR5 ;  /* 0x0000000500007c02 */ /* 0x000fce0008000f00 */
.L_x_140:
[----:B-1----:R1:W2:Y:S02]  /*84a0*/  SYNCS.PHASECHK.TRANS64.TRYWAIT P0, [R0+URZ], R3 ;  /* 0x00000003000075a7 */ /* 0x0022a400080011ff */
[----:B--2---:R-:W-:Y:S05]  /*84b0*/  @!P0 NANOSLEEP.SYNCS 0x989680 ;  /* 0x009896800000895d */ /* 0x004fea0003900000 */
[----:B------:R-:W2:Y:S02]  /*84c0*/  @!P0 SYNCS.PHASECHK.TRANS64 P0, [R0+URZ], R3 ;  /* 0x00000003000085a7 */ /* 0x000ea400080010ff */
[----:B--2---:R-:W-:Y:S05]  /*84d0*/  @!P0 BRA `(.L_x_140) ;  /* 0xfffffffc00f08947 */ /* 0x004fea000383ffff */
[----:B------:R-:W-:Y:S05]  /*84e0*/  BRA `(.L_x_141) ;  /* 0xffffffa400d07947 */ /* 0x000fea000383ffff */
.L_x_50:
[----:B------:R-:W-:-:S07]  /*84f0*/  MOV R0, UR5 ;  /* 0x0000000500007c02 */ /* 0x000fce0008000f00 */
.L_x_142:
[----:B-1----:R1:W2:Y:S02]  /*8500*/  SYNCS.PHASECHK.TRANS64.TRYWAIT P0, [R0+URZ], R3 ;  /* 0x00000003000075a7 */ /* 0x0022a400080011ff */
[----:B--2---:R-:W-:Y:S05]  /*8510*/  @!P0 NANOSLEEP.SYNCS 0x989680 ;  /* 0x009896800000895d */ /* 0x004fea0003900000 */
[----:B------:R-:W2:Y:S02]  /*8520*/  @!P0 SYNCS.PHASECHK.TRANS64 P0, [R0+URZ], R3 ;  /* 0x00000003000085a7 */ /* 0x000ea400080010ff */
[----:B--2---:R-:W-:Y:S05]  /*8530*/  @!P0 BRA `(.L_x_142) ;  /* 0xfffffffc00f08947 */ /* 0x004fea000383ffff */
[----:B------:R-:W-:Y:S05]  /*8540*/  BRA `(.L_x_143) ;  /* 0xffffffa400dc7947 */ /* 0x000fea000383ffff */
.L_x_51:
[----:B------:R-:W-:-:S07]  /*8550*/  MOV R0, UR5 ;  /* 0x0000000500007c02 */ /* 0x000fce0008000f00 */
.L_x_144:
[----:B-1----:R1:W2:Y:S02]  /*8560*/  SYNCS.PHASECHK.TRANS64.TRYWAIT P0, [R0+URZ], R3 ;  /* 0x00000003000075a7 */ /* 0x0022a400080011ff */
[----:B--2---:R-:W-:Y:S05]  /*8570*/  @!P0 NANOSLEEP.SYNCS 0x989680 ;  /* 0x009896800000895d */ /* 0x004fea0003900000 */
[----:B------:R-:W2:Y:S02]  /*8580*/  @!P0 SYNCS.PHASECHK.TRANS64 P0, [R0+URZ], R3 ;  /* 0x00000003000085a7 */ /* 0x000ea400080010ff */
[----:B--2---:R-:W-:Y:S05]  /*8590*/  @!P0 BRA `(.L_x_144) ;  /* 0xfffffffc00f08947 */ /* 0x004fea000383ffff */
[----:B------:R-:W-:Y:S05]  /*85a0*/  BRA `(.L_x_145) ;  /* 0xffffffa400e87947 */ /* 0x000fea000383ffff */
.L_x_52:
[----:B------:R-:W-:-:S07]  /*85b0*/  MOV R0, UR5 ;  /* 0x0000000500007c02 */ /* 0x000fce0008000f00 */
.L_x_146:
[----:B-1----:R1:W2:Y:S02]  /*85c0*/  SYNCS.PHASECHK.TRANS64.TRYWAIT P0, [R0+URZ], R3 ;  /* 0x00000003000075a7 */ /* 0x0022a400080011ff */
[----:B--2---:R-:W-:Y:S05]  /*85d0*/  @!P0 NANOSLEEP.SYNCS 0x989680 ;  /* 0x009896800000895d */ /* 0x004fea0003900000 */
[----:B------:R-:W2:Y:S02]  /*85e0*/  @!P0 SYNCS.PHASECHK.TRANS64 P0, [R0+URZ], R3 ;  /* 0x00000003000085a7 */ /* 0x000ea400080010ff */
[----:B--2---:R-:W-:Y:S05]  /*85f0*/  @!P0 BRA `(.L_x_146) ;  /* 0xfffffffc00f08947 */ /* 0x004fea000383ffff */
[----:B------:R-:W-:Y:S05]  /*8600*/  BRA `(.L_x_147) ;  /* 0xffffffa400f47947 */ /* 0x000fea000383ffff */
.L_x_53:
[----:B------:R-:W-:-:S07]  /*8610*/  MOV R0, UR5 ;  /* 0x0000000500007c02 */ /* 0x000fce0008000f00 */
.L_x_148:
[----:B-1----:R1:W2:Y:S02]  /*8620*/  SYNCS.PHASECHK.TRANS64.TRYWAIT P0, [R0+URZ], R3 ;  /* 0x00000003000075a7 */ /* 0x0022a400080011ff */
[----:B--2---:R-:W-:Y:S05]  /*8630*/  @!P0 NANOSLEEP.SYNCS 0x989680 ;  /* 0x009896800000895d */ /* 0x004fea0003900000 */
[----:B------:R-:W2:Y:S02]  /*8640*/  @!P0 SYNCS.PHASECHK.TRANS64 P0, [R0+URZ], R3 ;  /* 0x00000003000085a7 */ /* 0x000ea400080010ff */
[----:B--2---:R-:W-:Y:S05]  /*8650*/  @!P0 BRA `(.L_x_148) ;  /* 0xfffffffc00f08947 */ /* 0x004fea000383ffff */
[----:B------:R-:W-:Y:S05]  /*8660*/  BRA `(.L_x_149) ;  /* 0xffffffa800007947 */ /* 0x000fea000383ffff */
.L_x_54:
[----:B------:R-:W-:-:S07]  /*8670*/  MOV R0, UR5 ;  /* 0x0000000500007c02 */ /* 0x000fce0008000f00 */
.L_x_150:
[----:B-1----:R1:W2:Y:S02]  /*8680*/  SYNCS.PHASECHK.TRANS64.TRYWAIT P0, [R0+URZ], R3 ;  /* 0x00000003000075a7 */ /* 0x0022a400080011ff */
[----:B--2---:R-:W-:Y:S05]  /*8690*/  @!P0 NANOSLEEP.SYNCS 0x989680 ;  /* 0x009896800000895d */ /* 0x004fea0003900000 */
[----:B------:R-:W2:Y:S02]  /*86a0*/  @!P0 SYNCS.PHASECHK.TRANS64 P0, [R0+URZ], R3 ;  /* 0x00000003000085a7 */ /* 0x000ea400080010ff */
[----:B--2---:R-:W-:Y:S05]  /*86b0*/  @!P0 BRA `(.L_x_150) ;  /* 0xfffffffc00f08947 */ /* 0x004fea000383ffff */
[----:B------:R-:W-:Y:S05]  /*86c0*/  BRA `(.L_x_151) ;  /* 0xffffffa8000c7947 */ /* 0x000fea000383ffff */
.L_x_55:
[----:B------:R-:W-:-:S07]  /*86d0*/  MOV R0, UR5 ;  /* 0x0000000500007c02 */ /* 0x000fce0008000f00 */
.L_x_152:
[----:B-1----:R1:W2:Y:S02]  /*86e0*/  SYNCS.PHASECHK.TRANS64.TRYWAIT P0, [R0+URZ], R3 ;  /* 0x00000003000075a7 */ /* 0x0022a400080011ff */
[----:B--2---:R-:W-:Y:S05]  /*86f0*/  @!P0 NANOSLEEP.SYNCS 0x989680 ;  /* 0x009896800000895d */ /* 0x004fea0003900000 */
[----:B------:R-:W2:Y:S02]  /*8700*/  @!P0 SYNCS.PHASECHK.TRANS64 P0, [R0+URZ], R3 ;  /* 0x00000003000085a7 */ /* 0x000ea400080010ff */
[----:B--2---:R-:W-:Y:S05]  /*8710*/  @!P0 BRA `(.L_x_152) ;  /* 0xfffffffc00f08947 */ /* 0x004fea000383ffff */
[----:B------:R-:W-:Y:S05]  /*8720*/  BRA `(.L_x_153) ;  /* 0xffffffa800187947 */ /* 0x000fea000383ffff */
.L_x_56:
[----:B------:R-:W-:-:S07]  /*8730*/  MOV R0, UR5 ;  /* 0x0000000500007c02 */ /* 0x000fce0008000f00 */
.L_x_154:
[----:B-1----:R1:W2:Y:S02]  /*8740*/  SYNCS.PHASECHK.TRANS64.TRYWAIT P0, [R0+URZ], R3 ;  /* 0x00000003000075a7 */ /* 0x0022a400080011ff */
[----:B--2---:R-:W-:Y:S05]  /*8750*/  @!P0 NANOSLEEP.SYNCS 0x989680 ;  /* 0x009896800000895d */ /* 0x004fea0003900000 */
[----:B------:R-:W2:Y:S02]  /*8760*/  @!P0 SYNCS.PHASECHK.TRANS64 P0, [R0+URZ], R3 ;  /* 0x00000003000085a7 */ /* 0x000ea400080010ff */
[----:B--2---:R-:W-:Y:S05]  /*8770*/  @!P0 BRA `(.L_x_154) ;  /* 0xfffffffc00f08947 */ /* 0x004fea000383ffff */
[----:B------:R-:W-:Y:S05]  /*8780*/  BRA `(.L_x_155) ;  /* 0xffffffa800247947 */ /* 0x000fea000383ffff */
.L_x_57:
[----:B------:R-:W-:-:S07]  /*8790*/  MOV R0, UR5 ;  /* 0x0000000500007c02 */ /* 0x000fce0008000f00 */
.L_x_156:
[----:B-1----:R1:W2:Y:S02]  /*87a0*/  SYNCS.PHASECHK.TRANS64.TRYWAIT P0, [R0+URZ], R3 ;  /* 0x00000003000075a7 */ /* 0x0022a400080011ff */
[----:B--2---:R-:W-:Y:S05]  /*87b0*/  @!P0 NANOSLEEP.SYNCS 0x989680 ;  /* 0x009896800000895d */ /* 0x004fea0003900000 */
[----:B------:R-:W2:Y:S02]  /*87c0*/  @!P0 SYNCS.PHASECHK.TRANS64 P0, [R0+URZ], R3 ;  /* 0x00000003000085a7 */ /* 0x000ea400080010ff */
[----:B--2---:R-:W-:Y:S05]  /*87d0*/  @!P0 BRA `(.L_x_156) ;  /* 0xfffffffc00f08947 */ /* 0x004fea000383ffff */
[----:B------:R-:W-:Y:S05]  /*87e0*/  BRA `(.L_x_157) ;  /* 0xffffffa800307947 */ /* 0x000fea000383ffff */
.L_x_58:
[----:B------:R-:W-:-:S07]  /*87f0*/  MOV R0, UR5 ;  /* 0x0000000500007c02 */ /* 0x000fce0008000f00 */
.L_x_158:
[----:B-1----:R1:W2:Y:S02]  /*8800*/  SYNCS.PHASECHK.TRANS64.TRYWAIT P0, [R0+URZ], R3 ;  /* 0x00000003000075a7 */ /* 0x0022a400080011ff */
[----:B--2---:R-:W-:Y:S05]  /*8810*/  @!P0 NANOSLEEP.SYNCS 0x989680 ;  /* 0x009896800000895d */ /* 0x004fea0003900000 */
[----:B------:R-:W2:Y:S02]  /*8820*/  @!P0 SYNCS.PHASECHK.TRANS64 P0, [R0+URZ], R3 ;  /* 0x00000003000085a7 */ /* 0x000ea400080010ff */
[----:B--2---:R-:W-:Y:S05]  /*8830*/  @!P0 BRA `(.L_x_158) ;  /* 0xfffffffc00f08947 */ /* 0x004fea000383ffff */
[----:B------:R-:W-:Y:S05]  /*8840*/  BRA `(.L_x_159) ;  /* 0xffffffa8003c7947 */ /* 0x000fea000383ffff */
.L_x_59:
[----:B------:R-:W-:-:S07]  /*8850*/  MOV R0, UR5 ;  /* 0x0000000500007c02 */ /* 0x000fce0008000f00 */
.L_x_160:
[----:B-1----:R1:W2:Y:S02]  /*8860*/  SYNCS.PHASECHK.TRANS64.TRYWAIT P0, [R0+URZ], R3 ;  /* 0x00000003000075a7 */ /* 0x0022a400080011ff */
[----:B--2---:R-:W-:Y:S05]  /*8870*/  @!P0 NANOSLEEP.SYNCS 0x989680 ;  /* 0x009896800000895d */ /* 0x004fea0003900000 */
[----:B------:R-:W2:Y:S02]  /*8880*/  @!P0 SYNCS.PHASECHK.TRANS64 P0, [R0+URZ], R3 ;  /* 0x00000003000085a7 */ /* 0x000ea400080010ff */
[----:B--2---:R-:W-:Y:S05]  /*8890*/  @!P0 BRA `(.L_x_160) ;  /* 0xfffffffc00f08947 */ /* 0x004fea000383ffff */
[----:B------:R-:W-:Y:S05]  /*88a0*/  BRA `(.L_x_161) ;  /* 0xffffffa800487947 */ /* 0x000fea000383ffff */
.L_x_62:
[----:B-1----:R1:W2:Y:S02]  /*88b0*/  SYNCS.PHASECHK.TRANS64.TRYWAIT P0, [R2+URZ+0x1a0], R4 ;  /* 0x0001a004020075a7 */ /* 0x0022a400080011ff */
[----:B--2---:R-:W-:Y:S05]  /*88c0*/  @!P0 NANOSLEEP.SYNCS 0x989680 ;  /* 0x009896800000895d */ /* 0x004fea0003900000 */
[----:B------:R-:W2:Y:S02]  /*88d0*/  @!P0 SYNCS.PHASECHK.TRANS64 P0, [R2+URZ+0x1a0], R4 ;  /* 0x0001a004020085a7 */ /* 0x000ea400080010ff */
[----:B--2---:R-:W-:Y:S05]  /*88e0*/  @!P0 BRA `(.L_x_62) ;  /* 0xfffffffc00f08947 */ /* 0x004fea000383ffff */
[----:B------:R-:W-:Y:S05]  /*88f0*/  BRA `(.L_x_162) ;  /* 0xffffffa800a47947 */ /* 0x000fea000383ffff */
.L_x_63:
[----:B------:R-:W-:-:S07]  /*8900*/  MOV R2, UR4 ;  /* 0x0000000400027c02 */ /* 0x000fce0008000f00 */
.L_x_163:
[----:B-1----:R1:W2:Y:S02]  /*8910*/  SYNCS.PHASECHK.TRANS64.TRYWAIT P0, [R2+URZ+0x150], R5 ;  /* 0x00015005020075a7 */ /* 0x0022a400080011ff */
[----:B--2---:R-:W-:Y:S05]  /*8920*/  @!P0 NANOSLEEP.SYNCS 0x989680 ;  /* 0x009896800000895d */ /* 0x004fea0003900000 */
[----:B------:R-:W2:Y:S02]  /*8930*/  @!P0 SYNCS.PHASECHK.TRANS64 P0, [R2+URZ+0x150], R5 ;  /* 0x00015005020085a7 */ /* 0x000ea400080010ff */
[----:B--2---:R-:W-:Y:S05]  /*8940*/  @!P0 BRA `(.L_x_163) ;  /* 0xfffffffc00f08947 */ /* 0x004fea000383ffff */
[----:B------:R-:W-:Y:S05]  /*8950*/  BRA `(.L_x_164) ;  /* 0xffffffa800b47947 */ /* 0x000fea000383ffff */
.L_x_64:
[----:B-1----:R1:W2:Y:S02]  /*8960*/  SYNCS.PHASECHK.TRANS64.TRYWAIT P1, [R2+URZ+0x140], R4 ;  /* 0x00014004020075a7 */ /* 0x0022a400080211ff */
[----:B--2---:R-:W-:Y:S05]  /*8970*/  @!P1 NANOSLEEP.SYNCS 0x989680 ;  /* 0x009896800000995d */ /* 0x004fea0003900000 */
[----:B------:R-:W2:Y:S02]  /*8980*/  @!P1 SYNCS.PHASECHK.TRANS64 P1, [R2+URZ+0x140], R4 ;  /* 0x00014004020095a7 */ /* 0x000ea400080210ff */
[----:B--2---:R-:W-:Y:S05]  /*8990*/  @!P1 BRA `(.L_x_64) ;  /* 0xfffffffc00f09947 */ /* 0x004fea000383ffff */
[----:B------:R-:W-:Y:S05]  /*89a0*/  BRA `(.L_x_165) ;  /* 0xffffffa800e47947 */ /* 0x000fea000383ffff */
.L_x_67:
[----:B------:R-:W-:-:S07]  /*89b0*/  MOV R0, UR4 ;  /* 0x0000000400007c02 */ /* 0x000fce0008000f00 */
.L_x_166:
[----:B-1----:R1:W2:Y:S02]  /*89c0*/  SYNCS.PHASECHK.TRANS64.TRYWAIT P0, [R0+URZ+0x150], R2 ;  /* 0x00015002000075a7 */ /* 0x0022a400080011ff */
[----:B--2---:R-:W-:Y:S05]  /*89d0*/  @!P0 NANOSLEEP.SYNCS 0x989680 ;  /* 0x009896800000895d */ /* 0x004fea0003900000 */
[----:B------:R-:W2:Y:S02]  /*89e0*/  @!P0 SYNCS.PHASECHK.TRANS64 P0, [R0+URZ+0x150], R2 ;  /* 0x00015002000085a7 */ /* 0x000ea400080010ff */
[----:B--2---:R-:W-:Y:S05]  /*89f0*/  @!P0 BRA `(.L_x_166) ;  /* 0xfffffffc00f08947 */ /* 0x004fea000383ffff */
[----:B------:R-:W-:Y:S05]  /*8a00*/  BRA `(.L_x_66) ;  /* 0xffffffac00387947 */ /* 0x000fea000383ffff */
.L_x_74:
[----:B-1----:R1:W2:Y:S02]  /*8a10*/  SYNCS.PHASECHK.TRANS64.TRYWAIT P1, [R0+URZ+0x140], R2 ;  /* 0x00014002000075a7 */ /* 0x0022a400080211ff */
[----:B--2---:R-:W-:Y:S05]  /*8a20*/  @!P1 NANOSLEEP.SYNCS 0x989680 ;  /* 0x009896800000995d */ /* 0x004fea0003900000 */
[----:B------:R-:W2:Y:S02]  /*8a30*/  @!P1 SYNCS.PHASECHK.TRANS64 P1, [R0+URZ+0x140], R2 ;  /* 0x00014002000095a7 */ /* 0x000ea400080210ff */
[----:B--2---:R-:W-:Y:S05]  /*8a40*/  @!P1 BRA `(.L_x_74) ;  /* 0xfffffffc00f09947 */ /* 0x004fea000383ffff */
[----:B------:R-:W-:Y:S05]  /*8a50*/  BRA `(.L_x_167) ;  /* 0xffffffb0009c7947 */ /* 0x000fea000383ffff */
.L_x_75:
[----:B------:R-:W-:-:S07]  /*8a60*/  MOV R2, UR23 ;  /* 0x0000001700027c02 */ /* 0x000fce0008000f00 */
.L_x_168:
[----:B-1----:R1:W2:Y:S02]  /*8a70*/  SYNCS.PHASECHK.TRANS64.TRYWAIT P0, [R2+URZ+0x180], R0 ;  /* 0x00018000020075a7 */ /* 0x0022a400080011ff */
[----:B--2---:R-:W-:Y:S05]  /*8a80*/  @!P0 NANOSLEEP.SYNCS 0x989680 ;  /* 0x009896800000895d */ /* 0x004fea0003900000 */
[----:B------:R-:W2:Y:S02]  /*8a90*/  @!P0 SYNCS.PHASECHK.TRANS64 P0, [R2+URZ+0x180], R0 ;  /* 0x00018000020085a7 */ /* 0x000ea400080010ff */
[----:B--2---:R-:W-:Y:S05]  /*8aa0*/  @!P0 BRA `(.L_x_168) ;  /* 0xfffffffc00f08947 */ /* 0x004fea000383ffff */
[----:B------:R-:W-:Y:S05]  /*8ab0*/  BRA `(.L_x_169) ;  /* 0xffffffb000ec7947 */ /* 0x000fea000383ffff */
.L_x_78:
[----:B------:R-:W-:Y:S07]  /*8ac0*/  MOV R0, UR5 ;  /* 0x0000000500007c02 */ /* 0x000fee0008000f00 */
.L_x_170:
[----:B-1----:R1:W2:Y:S02]  /*8ad0*/  SYNCS.PHASECHK.TRANS64.TRYWAIT P0, [R0+URZ], R2 ;  /* 0x00000002000075a7 */ /* 0x0022a400080011ff */
[----:B--2---:R-:W-:Y:S05]  /*8ae0*/  @!P0 NANOSLEEP.SYNCS 0x989680 ;  /* 0x009896800000895d */ /* 0x004fea0003900000 */
[----:B------:R-:W2:Y:S02]  /*8af0*/  @!P0 SYNCS.PHASECHK.TRANS64 P0, [R0+URZ], R2 ;  /* 0x00000002000085a7 */ /* 0x000ea400080010ff */
[----:B--2---:R-:W-:Y:S05]  /*8b00*/  @!P0 BRA `(.L_x_170) ;  /* 0xfffffffc00f08947 */ /* 0x004fea000383ffff */
[----:B------:R-:W-:Y:S05]  /*8b10*/  BRA `(.L_x_77) ;  /* 0xffffffb400087947 */ /* 0x000fea000383ffff */
.L_x_81:
[----:B------:R-:W-:-:S07]  /*8b20*/  MOV R0, UR4 ;  /* 0x0000000400007c02 */ /* 0x000fce0008000f00 */
.L_x_171:
[----:B--2---:R2:W4:Y:S02]  /*8b30*/  SYNCS.PHASECHK.TRANS64.TRYWAIT P0, [R0+URZ], R2 ;  /* 0x00000002000075a7 */ /* 0x00452400080011ff */
[----:B----4-:R-:W-:Y:S05]  /*8b40*/  @!P0 NANOSLEEP.SYNCS 0x989680 ;  /* 0x009896800000895d */ /* 0x010fea0003900000 */
[----:B------:R-:W4:Y:S02]  /*8b50*/  @!P0 SYNCS.PHASECHK.TRANS64 P0, [R0+URZ], R2 ;  /* 0x00000002000085a7 */ /* 0x000f2400080010ff */
[----:B----4-:R-:W-:Y:S05]  /*8b60*/  @!P0 BRA `(.L_x_171) ;  /* 0xfffffffc00f08947 */ /* 0x010fea000383ffff */
[----:B------:R-:W-:Y:S05]  /*8b70*/  BRA `(.L_x_172) ;  /* 0xffffffb400bc7947 */ /* 0x000fea000383ffff */
.L_x_82:
[----:B------:R-:W-:-:S07]  /*8b80*/  MOV R0, UR5 ;  /* 0x0000000500007c02 */ /* 0x000fce0008000f00 */
.L_x_173:
[----:B-1----:R1:W2:Y:S02]  /*8b90*/  SYNCS.PHASECHK.TRANS64.TRYWAIT P0, [R0+URZ], R3 ;  /* 0x00000003000075a7 */ /* 0x0022a400080011ff */
[----:B--2---:R-:W-:Y:S05]  /*8ba0*/  @!P0 NANOSLEEP.SYNCS 0x989680 ;  /* 0x009896800000895d */ /* 0x004fea0003900000 */
[----:B------:R-:W2:Y:S02]  /*8bb0*/  @!P0 SYNCS.PHASECHK.TRANS64 P0, [R0+URZ], R3 ;  /* 0x00000003000085a7 */ /* 0x000ea400080010ff */
[----:B--2---:R-:W-:Y:S05]  /*8bc0*/  @!P0 BRA `(.L_x_173) ;  /* 0xfffffffc00f08947 */ /* 0x004fea000383ffff */
[----:B------:R-:W-:Y:S05]  /*8bd0*/  BRA `(.L_x_174) ;  /* 0xffffffb400c87947 */ /* 0x000fea000383ffff */
.L_x_83:
[----:B------:R-:W-:-:S07]  /*8be0*/  MOV R0, UR5 ;  /* 0x0000000500007c02 */ /* 0x000fce0008000f00 */
.L_x_175:
[----:B-1----:R1:W2:Y:S02]  /*8bf0*/  SYNCS.PHASECHK.TRANS64.TRYWAIT P0, [R0+URZ], R3 ;  /* 0x00000003000075a7 */ /* 0x0022a400080011ff */
[----:B--2---:R-:W-:Y:S05]  /*8c00*/  @!P0 NANOSLEEP.SYNCS 0x989680 ;  /* 0x009896800000895d */ /* 0x004fea0003900000 */
[----:B------:R-:W2:Y:S02]  /*8c10*/  @!P0 SYNCS.PHASECHK.TRANS64 P0, [R0+URZ], R3 ;  /* 0x00000003000085a7 */ /* 0x000ea400080010ff */
[----:B--2---:R-:W-:Y:S05]  /*8c20*/  @!P0 BRA `(.L_x_175) ;  /* 0xfffffffc00f08947 */ /* 0x004fea000383ffff */
[----:B------:R-:W-:Y:S05]  /*8c30*/  BRA `(.L_x_176) ;  /* 0xffffffb400d47947 */ /* 0x000fea000383ffff */
.L_x_84:
[----:B-1----:R-:W-:-:S07]  /*8c40*/  MOV R0, UR4 ;  /* 0x0000000400007c02 */ /* 0x002fce0008000f00 */
.L_x_177:
[----:B-1----:R1:W2:Y:S02]  /*8c50*/  SYNCS.PHASECHK.TRANS64.TRYWAIT P0, [R0+URZ], R2 ;  /* 0x00000002000075a7 */ /* 0x0022a400080011ff */
[----:B--2---:R-:W-:Y:S05]  /*8c60*/  @!P0 NANOSLEEP.SYNCS 0x989680 ;  /* 0x009896800000895d */ /* 0x004fea0003900000 */
[----:B------:R-:W2:Y:S02]  /*8c70*/  @!P0 SYNCS.PHASECHK.TRANS64 P0, [R0+URZ], R2 ;  /* 0x00000002000085a7 */ /* 0x000ea400080010ff */
[----:B--2---:R-:W-:Y:S05]  /*8c80*/  @!P0 BRA `(.L_x_177) ;  /* 0xfffffffc00f08947 */ /* 0x004fea000383ffff */
[----:B------:R-:W-:Y:S05]  /*8c90*/  BRA `(.L_x_178) ;  /* 0xffffffb400e07947 */ /* 0x000fea000383ffff */
.L_x_89:
[----:B--2---:R2:W3:Y:S02]  /*8ca0*/  SYNCS.PHASECHK.TRANS64.TRYWAIT P0, [R12+URZ+0x140], R0 ;  /* 0x000140000c0075a7 */ /* 0x0044e400080011ff */
[----:B---3--:R-:W-:Y:S05]  /*8cb0*/  @!P0 NANOSLEEP.SYNCS 0x989680 ;  /* 0x009896800000895d */ /* 0x008fea0003900000 */
[----:B------:R-:W3:Y:S02]  /*8cc0*/  @!P0 SYNCS.PHASECHK.TRANS64 P0, [R12+URZ+0x140], R0 ;  /* 0x000140000c0085a7 */ /* 0x000ee400080010ff */
[----:B---3--:R-:W-:Y:S05]  /*8cd0*/  @!P0 BRA `(.L_x_89) ;  /* 0xfffffffc00f08947 */ /* 0x008fea000383ffff */
[----:B------:R-:W-:Y:S05]  /*8ce0*/  BRA `(.L_x_179) ;  /* 0xffffffb800f87947 */ /* 0x000fea000383ffff */
.L_x_92:
[----:B-1----:R-:W-:Y:S07]  /*8cf0*/  MOV R0, UR21 ;  /* 0x0000001500007c02 */ /* 0x002fee0008000f00 */
.L_x_180:
[----:B-1----:R1:W2:Y:S02]  /*8d00*/  SYNCS.PHASECHK.TRANS64.TRYWAIT P2, [R0+URZ+0x138], R6 ;  /* 0x00013806000075a7 */ /* 0x0022a400080411ff */
[----:B--2---:R-:W-:Y:S05]  /*8d10*/  @!P2 NANOSLEEP.SYNCS 0x989680 ;  /* 0x009896800000a95d */ /* 0x004fea0003900000 */
[----:B------:R-:W2:Y:S02]  /*8d20*/  @!P2 SYNCS.PHASECHK.TRANS64 P2, [R0+URZ+0x138], R6 ;  /* 0x000138060000a5a7 */ /* 0x000ea400080410ff */
[----:B--2---:R-:W-:Y:S05]  /*8d30*/  @!P2 BRA `(.L_x_180) ;  /* 0xfffffffc00f0a947 */ /* 0x004fea000383ffff */
[----:B------:R-:W-:Y:S05]  /*8d40*/  BRA `(.L_x_91) ;  /* 0xffffffc000607947 */ /* 0x000fea000383ffff */
.L_x_95:
[----:B------:R-:W-:Y:S07]  /*8d50*/  MOV R0, UR21 ;  /* 0x0000001500007c02 */ /* 0x000fee0008000f00 */
.L_x_181:
[----:B-1----:R1:W2:Y:S02]  /*8d60*/  SYNCS.PHASECHK.TRANS64.TRYWAIT P0, [R0+URZ+0x120], R9 ;  /* 0x00012009000075a7 */ /* 0x0022a400080011ff */
[----:B--2---:R-:W-:Y:S05]  /*8d70*/  @!P0 NANOSLEEP.SYNCS 0x989680 ;  /* 0x009896800000895d */ /* 0x004fea0003900000 */
[----:B------:R-:W2:Y:S02]  /*8d80*/  @!P0 SYNCS.PHASECHK.TRANS64 P0, [R0+URZ+0x120], R9 ;  /* 0x00012009000085a7 */ /* 0x000ea400080010ff */
[----:B--2---:R-:W-:Y:S05]  /*8d90*/  @!P0 BRA `(.L_x_181) ;  /* 0xfffffffc00f08947 */ /* 0x004fea000383ffff */
[----:B------:R-:W-:Y:S05]  /*8da0*/  BRA `(.L_x_182) ;  /* 0xffffffc000bc7947 */ /* 0x000fea000383ffff */
.L_x_96:
[----:B------:R-:W-:Y:S07]  /*8db0*/  MOV R0, UR21 ;  /* 0x0000001500007c02 */ /* 0x000fee0008000f00 */
.L_x_183:
[----:B-1----:R1:W2:Y:S02]  /*8dc0*/  SYNCS.PHASECHK.TRANS64.TRYWAIT P0, [R0+URZ+0x128], R9 ;  /* 0x00012809000075a7 */ /* 0x0022a400080011ff */
[----:B--2---:R-:W-:Y:S05]  /*8dd0*/  @!P0 NANOSLEEP.SYNCS 0x989680 ;  /* 0x009896800000895d */ /* 0x004fea0003900000 */
[----:B------:R-:W2:Y:S02]  /*8de0*/  @!P0 SYNCS.PHASECHK.TRANS64 P0, [R0+URZ+0x128], R9 ;  /* 0x00012809000085a7 */ /* 0x000ea400080010ff */
[----:B--2---:R-:W-:Y:S05]  /*8df0*/  @!P0 BRA `(.L_x_183) ;  /* 0xfffffffc00f08947 */ /* 0x004fea000383ffff */
[----:B------:R-:W-:Y:S05]  /*8e00*/  BRA `(.L_x_184) ;  /* 0xffffffc000f87947 */ /* 0x000fea000383ffff */
.L_x_98:
[----:B------:R-:W-:-:S07]  /*8e10*/  MOV R0, UR21 ;  /* 0x0000001500007c02 */ /* 0x000fce0008000f00 */
.L_x_185:
[----:B-1----:R1:W3:Y:S02]  /*8e20*/  SYNCS.PHASECHK.TRANS64.TRYWAIT P0, [R0+URZ+0x120], R2 ;  /* 0x00012002000075a7 */ /* 0x0022e400080011ff */
[----:B---3--:R-:W-:Y:S05]  /*8e30*/  @!P0 NANOSLEEP.SYNCS 0x989680 ;  /* 0x009896800000895d */ /* 0x008fea0003900000 */
[----:B------:R-:W3:Y:S02]  /*8e40*/  @!P0 SYNCS.PHASECHK.TRANS64 P0, [R0+URZ+0x120], R2 ;  /* 0x00012002000085a7 */ /* 0x000ee400080010ff */
[----:B---3--:R-:W-:Y:S05]  /*8e50*/  @!P0 BRA `(.L_x_185) ;  /* 0xfffffffc00f08947 */ /* 0x008fea000383ffff */
[----:B------:R-:W-:Y:S05]  /*8e60*/  BRA `(.L_x_186) ;  /* 0xffffffc4006c7947 */ /* 0x000fea000383ffff */
.L_x_100:
[----:B-1----:R1:W2:Y:S02]  /*8e70*/  SYNCS.PHASECHK.TRANS64.TRYWAIT P0, [R3+URZ+0x140], R0 ;  /* 0x00014000030075a7 */ /* 0x0022a400080011ff */
[----:B--2---:R-:W-:Y:S05]  /*8e80*/  @!P0 NANOSLEEP.SYNCS 0x989680 ;  /* 0x009896800000895d */ /* 0x004fea0003900000 */
[----:B------:R-:W2:Y:S02]  /*8e90*/  @!P0 SYNCS.PHASECHK.TRANS64 P0, [R3+URZ+0x140], R0 ;  /* 0x00014000030085a7 */ /* 0x000ea400080010ff */
[----:B--2---:R-:W-:Y:S05]  /*8ea0*/  @!P0 BRA `(.L_x_100) ;  /* 0xfffffffc00f08947 */ /* 0x004fea000383ffff */
[----:B------:R-:W-:Y:S05]  /*8eb0*/  BRA `(.L_x_187) ;  /* 0xffffffc8002c7947 */ /* 0x000fea000383ffff */
.L_x_111:
[----:B-1----:R1:W2:Y:S02]  /*8ec0*/  SYNCS.PHASECHK.TRANS64.TRYWAIT P1, [R3+URZ+0x110], R0 ;  /* 0x00011000030075a7 */ /* 0x0022a400080211ff */
[----:B--2---:R-:W-:Y:S05]  /*8ed0*/  @!P1 NANOSLEEP.SYNCS 0x989680 ;  /* 0x009896800000995d */ /* 0x004fea0003900000 */
[----:B------:R-:W2:Y:S02]  /*8ee0*/  @!P1 SYNCS.PHASECHK.TRANS64 P1, [R3+URZ+0x110], R0 ;  /* 0x00011000030095a7 */ /* 0x000ea400080210ff */
[----:B--2---:R-:W-:Y:S05]  /*8ef0*/  @!P1 BRA `(.L_x_111) ;  /* 0xfffffffc00f09947 */ /* 0x004fea000383ffff */
[----:B------:R-:W-:Y:S05]  /*8f00*/  BRA `(.L_x_110) ;  /* 0xffffffd4009c7947 */ /* 0x000fea000383ffff */
.L_x_113:
[----:B-1----:R1:W2:Y:S02]  /*8f10*/  SYNCS.PHASECHK.TRANS64.TRYWAIT P0, [R43+URZ+0x160], R4 ;  /* 0x000160042b0075a7 */ /* 0x0022a400080011ff */
[----:B--2---:R-:W-:Y:S05]  /*8f20*/  @!P0 NANOSLEEP.SYNCS 0x989680 ;  /* 0x009896800000895d */ /* 0x004fea0003900000 */
[----:B------:R-:W2:Y:S02]  /*8f30*/  @!P0 SYNCS.PHASECHK.TRANS64 P0, [R43+URZ+0x160], R4 ;  /* 0x000160042b0085a7 */ /* 0x000ea400080010ff */
[----:B--2---:R-:W-:Y:S05]  /*8f40*/  @!P0 BRA `(.L_x_113) ;  /* 0xfffffffc00f08947 */ /* 0x004fea000383ffff */
[----:B------:R-:W-:Y:S05]  /*8f50*/  BRA `(.L_x_112) ;  /* 0xffffffd400f07947 */ /* 0x000fea000383ffff */
.L_x_121:
[----:B--2---:R2:W3:Y:S02]  /*8f60*/  SYNCS.PHASECHK.TRANS64.TRYWAIT P0, [R3+URZ+0x110], R0 ;  /* 0x00011000030075a7 */ /* 0x0044e400080011ff */
[----:B---3--:R-:W-:Y:S05]  /*8f70*/  @!P0 NANOSLEEP.SYNCS 0x989680 ;  /* 0x009896800000895d */ /* 0x008fea0003900000 */
[----:B------:R-:W3:Y:S02]  /*8f80*/  @!P0 SYNCS.PHASECHK.TRANS64 P0, [R3+URZ+0x110], R0 ;  /* 0x00011000030085a7 */ /* 0x000ee400080010ff */
[----:B---3--:R-:W-:Y:S05]  /*8f90*/  @!P0 BRA `(.L_x_121) ;  /* 0xfffffffc00f08947 */ /* 0x008fea000383ffff */
[----:B------:R-:W-:Y:S05]  /*8fa0*/  BRA `(.L_x_120) ;  /* 0xffffffe000e47947 */ /* 0x000fea000383ffff */
        .weak           $__internal_0_$__cuda_sm10x_tcgen05_guardrail_trap_col_being_dealloced_not_returned_by_alloc
        .type           $__internal_0_$__cuda_sm10x_tcgen05_guardrail_trap_col_being_dealloced_not_returned_by_alloc,@function
        .size           $__internal_0_$__cuda_sm10x_tcgen05_guardrail_trap_col_being_dealloced_not_returned_by_alloc,($__internal_1_$__cuda_sm10x_tcgen05_guardrail_trap_phase_invalid_during_alloc - $__internal_0_$__cuda_sm10x_tcgen05_guardrail_trap_col_being_dealloced_not_returned_by_alloc)
$__internal_0_$__cuda_sm10x_tcgen05_guardrail_trap_col_being_dealloced_not_returned_by_alloc:
[----:B------:R-:W-:Y:S05]  /*8fb0*/  BPT.TRAP 0x1 ;  /* 0x000000040000795c */ /* 0x000fea0000300000 */
[----:B------:R-:W-:-:S04]  /*8fc0*/  HFMA2 R3, -RZ, RZ, 0, 0 ;  /* 0x00000000ff037431 */ /* 0x000fc800000001ff */
[----:B------:R-:W-:Y:S05]  /*8fd0*/  RET.REL.NODEC R2 `(_ZN7cutlass13device_kernelINS_4gemm6kernel13GemmUniversalIN4cute5tupleIJiiiiEEENS1_10collective13CollectiveMmaINS1_35MainloopSm100TmaUmmaWarpSpecializedILi17ELi2ELi4ENS5_IJNS4_1CILi1EEENSA_ILi4EEESB_EEEEENS5_IJNSA_ILi64EEENSA_ILi128EEESF_EEEaNS5_IJlSB_lEEEaSI_NS4_8TiledMMAINS4_8MMA_AtomIJNS4_15SM100_MMA_S8_SSIaaiLi64ELi128ELNS4_4UMMA5MajorE0ELSN_0ELNSM_8SaturateE0EEEEEENS4_6LayoutINS5_IJSB_SB_SB_EEENS5_IJNSA_ILi0EEEST_ST_EEEEENS5_IJNS4_10UnderscoreESW_SW_EEEEENS4_23SM90_TMA_LOAD_MULTICASTENS4_14ComposedLayoutINS4_7SwizzleILi2ELi4ELi3EEENS4_18smem_ptr_flag_bitsILi8EEENSR_INS5_IJNSA_ILi8EEESF_EEENS5_IJSF_SB_EEEEEEEvNS4_8identityENS4_13SM90_TMA_LOADES19_vS1A_EENS_8epilogue10collective18CollectiveEpilogueINS1D_23Sm100TmaWarpSpecializedILi2ELi2ELi32ELb0ELb0EEEJSH_NS5_IJNSR_ISF_SB_EES1I_EEEaSI_aSI_NS1D_6fusion15FusionCallbacksIS1H_NS1K_17LinearCombinationIaiaiLNS_15FloatRoundStyleE2EEESH_S1J_JEEENS4_5SM1004TMEM4LOAD26SM100_TMEM_LOAD_16dp32b32xES1B_S19_NS4_39AutoVectorizingCopyWithAssumedAlignmentILi128EEENS4_14SM90_TMA_STOREES19_S1V_S1V_EEEvvEEEEvNT_6ParamsE) ;  /* 0xffffff7002087950 */ /* 0x000fea0003c3ffff */
        .weak           $__internal_1_$__cuda_sm10x_tcgen05_guardrail_trap_phase_invalid_during_alloc
        .type           $__internal_1_$__cuda_sm10x_tcgen05_guardrail_trap_phase_invalid_during_alloc,@function
        .size           $__internal_1_$__cuda_sm10x_tcgen05_guardrail_trap_phase_invalid_during_alloc,($__internal_2_$__cuda_sm10x_tcgen05_guardrail_trap_unallocated_columns_being_dealloced - $__internal_1_$__cuda_sm10x_tcgen05_guardrail_trap_phase_invalid_during_alloc)
$__internal_1_$__cuda_sm10x_tcgen05_guardrail_trap_phase_invalid_during_alloc:
[----:B------:R-:W-:Y:S05]  /*8fe0*/  BPT.TRAP 0x1 ;  /* 0x000000040000795c */ /* 0x000fea0000300000 */
[----:B------:R-:W-:-:S04]  /*8ff0*/  MOV R5, 0x0 ;  /* 0x0000000000057802 */ /* 0x000fc80000000f00 */
[----:B------:R-:W-:Y:S05]  /*9000*/  RET.REL.NODEC R4 `(_ZN7cutlass13device_kernelINS_4gemm6kernel13GemmUniversalIN4cute5tupleIJiiiiEEENS1_10collective13CollectiveMmaINS1_35MainloopSm100TmaUmmaWarpSpecializedILi17ELi2ELi4ENS5_IJNS4_1CILi1EEENSA_ILi4EEESB_EEEEENS5_IJNSA_ILi64EEENSA_ILi128EEESF_EEEaNS5_IJlSB_lEEEaSI_NS4_8TiledMMAINS4_8MMA_AtomIJNS4_15SM100_MMA_S8_SSIaaiLi64ELi128ELNS4_4UMMA5MajorE0ELSN_0ELNSM_8SaturateE0EEEEEENS4_6LayoutINS5_IJSB_SB_SB_EEENS5_IJNSA_ILi0EEEST_ST_EEEEENS5_IJNS4_10UnderscoreESW_SW_EEEEENS4_23SM90_TMA_LOAD_MULTICASTENS4_14ComposedLayoutINS4_7SwizzleILi2ELi4ELi3EEENS4_18smem_ptr_flag_bitsILi8EEENSR_INS5_IJNSA_ILi8EEESF_EEENS5_IJSF_SB_EEEEEEEvNS4_8identityENS4_13SM90_TMA_LOADES19_vS1A_EENS_8epilogue10collective18CollectiveEpilogueINS1D_23Sm100TmaWarpSpecializedILi2ELi2ELi32ELb0ELb0EEEJSH_NS5_IJNSR_ISF_SB_EES1I_EEEaSI_aSI_NS1D_6fusion15FusionCallbacksIS1H_NS1K_17LinearCombinationIaiaiLNS_15FloatRoundStyleE2EEESH_S1J_JEEENS4_5SM1004TMEM4LOAD26SM100_TMEM_LOAD_16dp32b32xES1B_S19_NS4_39AutoVectorizingCopyWithAssumedAlignmentILi128EEENS4_14SM90_TMA_STOREES19_S1V_S1V_EEEvvEEEEvNT_6ParamsE) ;  /* 0xffffff6c04fc7950 */ /* 0x000fea0003c3ffff */
        .weak           $__internal_2_$__cuda_sm10x_tcgen05_guardrail_trap_unallocated_columns_being_dealloced
        .type           $__internal_2_$__cuda_sm10x_tcgen05_guardrail_trap_unallocated_columns_being_dealloced,@function
        .size           $__internal_2_$__cuda_sm10x_tcgen05_guardrail_trap_unallocated_columns_being_dealloced,(.L_x_189 - $__internal_2_$__cuda_sm10x_tcgen05_guardrail_trap_unallocated_columns_being_dealloced)
$__internal_2_$__cuda_sm10x_tcgen05_guardrail_trap_unallocated_columns_being_dealloced:
[----:B------:R-:W-:Y:S05]  /*9010*/  BPT.TRAP 0x1 ;  /* 0x000000040000795c */ /* 0x000fea0000300000 */
[----:B------:R-:W-:-:S04]  /*9020*/  HFMA2 R3, -RZ, RZ, 0, 0 ;  /* 0x00000000ff037431 */ /* 0x000fc800000001ff */
[----:B------:R-:W-:Y:S05]  /*9030*/  RET.REL.NODEC R2 `(_ZN7cutlass13device_kernelINS_4gemm6kernel13GemmUniversalIN4cute5tupleIJiiiiEEENS1_10collective13CollectiveMmaINS1_35MainloopSm100TmaUmmaWarpSpecializedILi17ELi2ELi4ENS5_IJNS4_1CILi1EEENSA_ILi4EEESB_EEEEENS5_IJNSA_ILi64EEENSA_ILi128EEESF_EEEaNS5_IJlSB_lEEEaSI_NS4_8TiledMMAINS4_8MMA_AtomIJNS4_15SM100_MMA_S8_SSIaaiLi64ELi128ELNS4_4UMMA5MajorE0ELSN_0ELNSM_8SaturateE0EEEEEENS4_6LayoutINS5_IJSB_SB_SB_EEENS5_IJNSA_ILi0EEEST_ST_EEEEENS5_IJNS4_10UnderscoreESW_SW_EEEEENS4_23SM90_TMA_LOAD_MULTICASTENS4_14ComposedLayoutINS4_7SwizzleILi2ELi4ELi3EEENS4_18smem_ptr_flag_bitsILi8EEENSR_INS5_IJNSA_ILi8EEESF_EEENS5_IJSF_SB_EEEEEEEvNS4_8identityENS4_13SM90_TMA_LOADES19_vS1A_EENS_8epilogue10collective18CollectiveEpilogueINS1D_23Sm100TmaWarpSpecializedILi2ELi2ELi32ELb0ELb0EEEJSH_NS5_IJNSR_ISF_SB_EES1I_EEEaSI_aSI_NS1D_6fusion15FusionCallbacksIS1H_NS1K_17LinearCombinationIaiaiLNS_15FloatRoundStyleE2EEESH_S1J_JEEENS4_5SM1004TMEM4LOAD26SM100_TMEM_LOAD_16dp32b32xES1B_S19_NS4_39AutoVectorizingCopyWithAssumedAlignmentILi128EEENS4_14SM90_TMA_STOREES19_S1V_S1V_EEEvvEEEEvNT_6ParamsE) ;  /* 0xffffff6c02f07950 */ /* 0x000fea0003c3ffff */
.L_x_188:
[----:B------:R-:W-:-:S00]  /*9040*/  BRA `(.L_x_188) ;  /* 0xfffffffc00fc7947 */ /* 0x000fc0000383ffff */
[----:B------:R-:W-:-:S00]  /*9050*/  NOP ;  /* 0x0000000000007918 */ /* 0x000fc00000000000 */
        /* <DEDUP_REMOVED lines=10> */
.L_x_189:


//--------------------- .nv.global.init           --------------------------
	.section	.nv.global.init,"aw",@progbits
.nv.global.init:
	.type		$str$27,@object
	.size		$str$27,($str$28 - $str$27)
$str$27:
        /*0000*/ 	.byte	0x28, 0x61, 0x64, 0x64, 0x72, 0x65, 0x73, 0x73, 0x20, 0x26, 0x20, 0x6d, 0x61, 0x73, 0x6b, 0x29
        /*0010*/ 	.byte	0x20, 0x3d, 0x3d, 0x20, 0x30, 0x00
	.type		$str$28,@object
	.size		$str$28,($str$26 - $str$28)
$str$28:
        /*0016*/ 	.byte	0x2f, 0x74, 0x6d, 0x70, 0x2f, 0x63, 0x75, 0x74, 0x6c, 0x61, 0x73, 0x73, 0x5f, 0x73, 0x77, 0x65
        /*0026*/ 	.byte	0x65, 0x70, 0x5f, 0x73, 0x72, 0x63, 0x2f, 0x69, 0x6e, 0x63, 0x6c, 0x75, 0x64, 0x65, 0x2f, 0x63
        /*0036*/ 	.byte	0x75, 0x74, 0x65, 0x2f, 0x70, 0x6f, 0x69, 0x6e, 0x74, 0x65, 0x72, 0x5f, 0x66, 0x6c, 0x61, 0x67
        /*0046*/ 	.byte	0x67, 0x65, 0x64, 0x2e, 0x68, 0x70, 0x70, 0x00
	.type		$str$26,@object
	.size		$str$26,($str$25 - $str$26)
$str$26:
        /*004e*/ 	.byte	0x2f, 0x74, 0x6d, 0x70, 0x2f, 0x63, 0x75, 0x74, 0x6c, 0x61, 0x73, 0x73, 0x5f, 0x73, 0x77, 0x65
        /*005e*/ 	.byte	0x65, 0x70, 0x5f, 0x73, 0x72, 0x63, 0x2f, 0x69, 0x6e, 0x63, 0x6c, 0x75, 0x64, 0x65, 0x2f, 0x63
        /*006e*/ 	.byte	0x75, 0x74, 0x65, 0x2f, 0x61, 0x74, 0x6f, 0x6d, 0x2f, 0x63, 0x6f, 0x70, 0x79, 0x5f, 0x74, 0x72
        /*007e*/ 	.byte	0x61, 0x69, 0x74, 0x73, 0x5f, 0x73, 0x6d, 0x31, 0x30, 0x30, 0x2e, 0x68, 0x70, 0x70, 0x00
	.type		$str$25,@object
	.size		$str$25,(__unnamed_1 - $str$25)
$str$25:
        /*008d*/ 	.byte	0x28, 0x28, 0x75, 0x69, 0x6e, 0x74, 0x33, 0x32, 0x5f, 0x74, 0x28, 0x74, 0x68, 0x72, 0x65, 0x61
        /*009d*/ 	.byte	0x64, 0x49, 0x64, 0x78, 0x2e, 0x78, 0x29, 0x20, 0x2f, 0x20, 0x33, 0x32, 0x29, 0x20, 0x25, 0x20
        /*00ad*/ 	.byte	0x34, 0x29, 0x20, 0x3d, 0x3d, 0x20, 0x28, 0x28, 0x28, 0x74, 0x6d, 0x65, 0x6d, 0x5f, 0x61, 0x64
        /*00bd*/ 	.byte	0x64, 0x72, 0x20, 0x3e, 0x3e, 0x20, 0x31, 0x36, 0x29, 0x20, 0x2f, 0x20, 0x33, 0x32, 0x29, 0x20
        /*00cd*/ 	.byte	0x25, 0x20, 0x34, 0x29, 0x00
	.type		__unnamed_1,@object
	.size		__unnamed_1,(__unnamed_2 - __unnamed_1)
__unnamed_1:
        /*00d2*/ 	.byte	0x61, 0x75, 0x74, 0x6f, 0x20, 0x63, 0x75, 0x74, 0x65, 0x3a, 0x3a, 0x61, 0x73, 0x5f, 0x70, 0x6f
        /* <DEDUP_REMOVED lines=24> */
        /*0262*/ 	.byte	0x00
	.type		__unnamed_2,@object
	.size		__unnamed_2,(.L_2 - __unnamed_2)
__unnamed_2:
        /* <DEDUP_REMOVED lines=41> */
.L_2:


//--------------------- .nv.shared._ZN7cutlass13device_kernelINS_4gemm6kernel13GemmUniversalIN4cute5tupleIJiiiiEEENS1_10collective13CollectiveMmaINS1_35MainloopSm100TmaUmmaWarpSpecializedILi17ELi2ELi4ENS5_IJNS4_1CILi1EEENSA_ILi4EEESB_EEEEENS5_IJNSA_ILi64EEENSA_ILi128EEESF_EEEaNS5_IJlSB_lEEEaSI_NS4_8TiledMMAINS4_8MMA_AtomIJNS4_15SM100_MMA_S8_SSIaaiLi64ELi128ELNS4_4UMMA5MajorE0ELSN_0ELNSM_8SaturateE0EEEEEENS4_6LayoutINS5_IJSB_SB_SB_EEENS5_IJNSA_ILi0EEEST_ST_EEEEENS5_IJNS4_10UnderscoreESW_SW_EEEEENS4_23SM90_TMA_LOAD_MULTICASTENS4_14ComposedLayoutINS4_7SwizzleILi2ELi4ELi3EEENS4_18smem_ptr_flag_bitsILi8EEENSR_INS5_IJNSA_ILi8EEESF_EEENS5_IJSF_SB_EEEEEEEvNS4_8identityENS4_13SM90_TMA_LOADES19_vS1A_EENS_8epilogue10collective18CollectiveEpilogueINS1D_23Sm100TmaWarpSpecializedILi2ELi2ELi32ELb0ELb0EEEJSH_NS5_IJNSR_ISF_SB_EES1I_EEEaSI_aSI_NS1D_6fusion15FusionCallbacksIS1H_NS1K_17LinearCombinationIaiaiLNS_15FloatRoundStyleE2EEESH_S1J_JEEENS4_5SM1004TMEM4LOAD26SM100_TMEM_LOAD_16dp32b32xES1B_S19_NS4_39AutoVectorizingCopyWithAssumedAlignmentILi128EEENS4_14SM90_TMA_STOREES19_S1V_S1V_EEEvvEEEEvNT_6ParamsE --------------------------
	.section	.nv.shared._ZN7cutlass13device_kernelINS_4gemm6kernel13GemmUniversalIN4cute5tupleIJiiiiEEENS1_10collective13CollectiveMmaINS1_35MainloopSm100TmaUmmaWarpSpecializedILi17ELi2ELi4ENS5_IJNS4_1CILi1EEENSA_ILi4EEESB_EEEEENS5_IJNSA_ILi64EEENSA_ILi128EEESF_EEEaNS5_IJlSB_lEEEaSI_NS4_8TiledMMAINS4_8MMA_AtomIJNS4_15SM100_MMA_S8_SSIaaiLi64ELi128ELNS4_4UMMA5MajorE0ELSN_0ELNSM_8SaturateE0EEEEEENS4_6LayoutINS5_IJSB_SB_SB_EEENS5_IJNSA_ILi0EEEST_ST_EEEEENS5_IJNS4_10UnderscoreESW_SW_EEEEENS4_23SM90_TMA_LOAD_MULTICASTENS4_14ComposedLayoutINS4_7SwizzleILi2ELi4ELi3EEENS4_18smem_ptr_flag_bitsILi8EEENSR_INS5_IJNSA_ILi8EEESF_EEENS5_IJSF_SB_EEEEEEEvNS4_8identityENS4_13SM90_TMA_LOADES19_vS1A_EENS_8epilogue10collective18CollectiveEpilogueINS1D_23Sm100TmaWarpSpecializedILi2ELi2ELi32ELb0ELb0EEEJSH_NS5_IJNSR_ISF_SB_EES1I_EEEaSI_aSI_NS1D_6fusion15FusionCallbacksIS1H_NS1K_17LinearCombinationIaiaiLNS_15FloatRoundStyleE2EEESH_S1J_JEEENS4_5SM1004TMEM4LOAD26SM100_TMEM_LOAD_16dp32b32xES1B_S19_NS4_39AutoVectorizingCopyWithAssumedAlignmentILi128EEENS4_14SM90_TMA_STOREES19_S1V_S1V_EEEvvEEEEvNT_6ParamsE,"aw",@nobits
	.sectionflags	@""
	.align	16
	.zero		1024


//--------------------- .nv.shared.reserved.0     --------------------------
	.section	.nv.shared.reserved.0,"aw",@nobits
	.weak		__nv_reservedSMEM_offset_0_alias
	.size		__nv_reservedSMEM_offset_0_alias, 0, 64
	.other		__nv_reservedSMEM_offset_0_alias,@"STO_CUDA_RESERVED_SHARED STV_DEFAULT"
__nv_reservedSMEM_offset_0_alias:
	.zero		0
.nv.shared.reserved.0:
	.zero		64
	.weak		__nv_reservedSMEM_tcgen05_partition
	.type		__nv_reservedSMEM_tcgen05_partition,@object
	.size		__nv_reservedSMEM_tcgen05_partition,(.L_0 - __nv_reservedSMEM_tcgen05_partition)
__nv_reservedSMEM_tcgen05_partition:
	.zero		32
.L_0:


//--------------------- .nv.global                --------------------------
	.section	.nv.global,"aw",@nobits
.nv.global:
	.type		_ZN40_INTERNAL_11c6145c_4_k_cu_b32965c1_303074cute1_E,@object
	.size		_ZN40_INTERNAL_11c6145c_4_k_cu_b32965c1_303074cute1_E,(_ZN40_INTERNAL_11c6145c_4_k_cu_b32965c1_303074cuda3std3__45__cpo6cbeginE - _ZN40_INTERNAL_11c6145c_4_k_cu_b32965c1_303074cute1_E)
_ZN40_INTERNAL_11c6145c_4_k_cu_b32965c1_303074cute1_E:
	.zero		1
	.type		_ZN40_INTERNAL_11c6145c_4_k_cu_b32965c1_303074cuda3std3__45__cpo6cbeginE,@object
	.size		_ZN40_INTERNAL_11c6145c_4_k_cu_b32965c1_303074cuda3std3__45__cpo6cbeginE,(_ZN40_INTERNAL_11c6145c_4_k_cu_b32965c1_303074cuda3std3__48in_placeE - _ZN40_INTERNAL_11c6145c_4_k_cu_b32965c1_303074cuda3std3__45__cpo6cbeginE)
_ZN40_INTERNAL_11c6145c_4_k_cu_b32965c1_303074cuda3std3__45__cpo6cbeginE:
	.zero		1
	.type		_ZN40_INTERNAL_11c6145c_4_k_cu_b32965c1_303074cuda3std3__48in_placeE,@object
	.size		_ZN40_INTERNAL_11c6145c_4_k_cu_b32965c1_303074cuda3std3__48in_placeE,(_ZN40_INTERNAL_11c6145c_4_k_cu_b32965c1_303074cuda3std6ranges3__45__cpo9iter_moveE - _ZN40_INTERNAL_11c6145c_4_k_cu_b32965c1_303074cuda3std3__48in_placeE)
_ZN40_INTERNAL_11c6145c_4_k_cu_b32965c1_303074cuda3std3__48in_placeE:
	.zero		1
	.type		_ZN40_INTERNAL_11c6145c_4_k_cu_b32965c1_303074cuda3std6ranges3__45__cpo9iter_moveE,@object
	.size		_ZN40_INTERNAL_11c6145c_4_k_cu_b32965c1_303074cuda3std6ranges3__45__cpo9iter_moveE,(_ZN40_INTERNAL_11c6145c_4_k_cu_b32965c1_303074cuda3std3__45__cpo5beginE - _ZN40_INTERNAL_11c6145c_4_k_cu_b32965c1_303074cuda3std6ranges3__45__cpo9iter_moveE)
_ZN40_INTERNAL_11c6145c_4_k_cu_b32965c1_303074cuda3std6ranges3__45__cpo9iter_moveE:
	.zero		1
	.type		_ZN40_INTERNAL_11c6145c_4_k_cu_b32965c1_303074cuda3std3__45__cpo5beginE,@object
	.size		_ZN40_INTERNAL_11c6145c_4_k_cu_b32965c1_303074cuda3std3__45__cpo5beginE,(_ZN40_INTERNAL_11c6145c_4_k_cu_b32965c1_303074cuda3std3__442_GLOBAL__N__11c6145c_4_k_cu_b32965c1_303076ignoreE - _ZN40_INTERNAL_11c6145c_4_k_cu_b32965c1_303074cuda3std3__45__cpo5beginE)
_ZN40_INTERNAL_11c6145c_4_k_cu_b32965c1_303074cuda3std3__45__cpo5beginE:
	.zero		1
	.type		_ZN40_INTERNAL_11c6145c_4_k_cu_b32965c1_303074cuda3std3__442_GLOBAL__N__11c6145c_4_k_cu_b32965c1_303076ignoreE,@object
	.size		_ZN40_INTERNAL_11c6145c_4_k_cu_b32965c1_303074cuda3std3__442_GLOBAL__N__11c6145c_4_k_cu_b32965c1_303076ignoreE,(_ZN40_INTERNAL_11c6145c_4_k_cu_b32965c1_303074cute7productE - _ZN40_INTERNAL_11c6145c_4_k_cu_b32965c1_303074cuda3std3__442_GLOBAL__N__11c6145c_4_k_cu_b32965c1_303076ignoreE)
_ZN40_INTERNAL_11c6145c_4_k_cu_b32965c1_303074cuda3std3__442_GLOBAL__N__11c6145c_4_k_cu_b32965c1_303076ignoreE:
	.zero		1
	.type		_ZN40_INTERNAL_11c6145c_4_k_cu_b32965c1_303074cute7productE,@object
	.size		_ZN40_INTERNAL_11c6145c_4_k_cu_b32965c1_303074cute7productE,(_ZN40_INTERNAL_11c6145c_4_k_cu_b32965c1_303074cuda3std3__45__cpo3endE - _ZN40_INTERNAL_11c6145c_4_k_cu_b32965c1_303074cute7productE)
_ZN40_INTERNAL_11c6145c_4_k_cu_b32965c1_303074cute7productE:
	.zero		1
	.type		_ZN40_INTERNAL_11c6145c_4_k_cu_b32965c1_303074cuda3std3__45__cpo3endE,@object
	.size		_ZN40_INTERNAL_11c6145c_4_k_cu_b32965c1_303074cuda3std3__45__cpo3endE,(_ZN40_INTERNAL_11c6145c_4_k_cu_b32965c1_303074cuda3std3__419piecewise_constructE - _ZN40_INTERNAL_11c6145c_4_k_cu_b32965c1_303074cuda3std3__45__cpo3endE)
_ZN40_INTERNAL_11c6145c_4_k_cu_b32965c1_303074cuda3std3__45__cpo3endE:
	.zero		1
	.type		_ZN40_INTERNAL_11c6145c_4_k_cu_b32965c1_303074cuda3std3__419piecewise_constructE,@object
	.size		_ZN40_INTERNAL_11c6145c_4_k_cu_b32965c1_303074cuda3std3__419piecewise_constructE,(_ZN40_INTERNAL_11c6145c_4_k_cu_b32965c1_303074cuda3std3__45__cpo4cendE - _ZN40_INTERNAL_11c6145c_4_k_cu_b32965c1_303074cuda3std3__419piecewise_constructE)
_ZN40_INTERNAL_11c6145c_4_k_cu_b32965c1_303074cuda3std3__419piecewise_constructE:
	.zero		1
	.type		_ZN40_INTERNAL_11c6145c_4_k_cu_b32965c1_303074cuda3std3__45__cpo4cendE,@object
	.size		_ZN40_INTERNAL_11c6145c_4_k_cu_b32965c1_303074cuda3std3__45__cpo4cendE,(_ZN40_INTERNAL_11c6145c_4_k_cu_b32965c1_303074cuda3std6ranges3__45__cpo4swapE - _ZN40_INTERNAL_11c6145c_4_k_cu_b32965c1_303074cuda3std3__45__cpo4cendE)
_ZN40_INTERNAL_11c6145c_4_k_cu_b32965c1_303074cuda3std3__45__cpo4cendE:
	.zero		1
	.type		_ZN40_INTERNAL_11c6145c_4_k_cu_b32965c1_303074cuda3std6ranges3__45__cpo4swapE,@object
	.size		_ZN40_INTERNAL_11c6145c_4_k_cu_b32965c1_303074cuda3std6ranges3__45__cpo4swapE,(.L_10 - _ZN40_INTERNAL_11c6145c_4_k_cu_b32965c1_303074cuda3std6ranges3__45__cpo4swapE)
_ZN40_INTERNAL_11c6145c_4_k_cu_b32965c1_303074cuda3std6ranges3__45__cpo4swapE:
	.zero		1
.L_10:


//--------------------- .nv.constant0._ZN7cutlass13device_kernelINS_4gemm6kernel13GemmUniversalIN4cute5tupleIJiiiiEEENS1_10collective13CollectiveMmaINS1_35MainloopSm100TmaUmmaWarpSpecializedILi17ELi2ELi4ENS5_IJNS4_1CILi1EEENSA_ILi4EEESB_EEEEENS5_IJNSA_ILi64EEENSA_ILi128EEESF_EEEaNS5_IJlSB_lEEEaSI_NS4_8TiledMMAINS4_8MMA_AtomIJNS4_15SM100_MMA_S8_SSIaaiLi64ELi128ELNS4_4UMMA5MajorE0ELSN_0ELNSM_8SaturateE0EEEEEENS4_6LayoutINS5_IJSB_SB_SB_EEENS5_IJNSA_ILi0EEEST_ST_EEEEENS5_IJNS4_10UnderscoreESW_SW_EEEEENS4_23SM90_TMA_LOAD_MULTICASTENS4_14ComposedLayoutINS4_7SwizzleILi2ELi4ELi3EEENS4_18smem_ptr_flag_bitsILi8EEENSR_INS5_IJNSA_ILi8EEESF_EEENS5_IJSF_SB_EEEEEEEvNS4_8identityENS4_13SM90_TMA_LOADES19_vS1A_EENS_8epilogue10collective18CollectiveEpilogueINS1D_23Sm100TmaWarpSpecializedILi2ELi2ELi32ELb0ELb0EEEJSH_NS5_IJNSR_ISF_SB_EES1I_EEEaSI_aSI_NS1D_6fusion15FusionCallbacksIS1H_NS1K_17LinearCombinationIaiaiLNS_15FloatRoundStyleE2EEESH_S1J_JEEENS4_5SM1004TMEM4LOAD26SM100_TMEM_LOAD_16dp32b32xES1B_S19_NS4_39AutoVectorizingCopyWithAssumedAlignmentILi128EEENS4_14SM90_TMA_STOREES19_S1V_S1V_EEEvvEEEEvNT_6ParamsE --------------------------
	.section	.nv.constant0._ZN7cutlass13device_kernelINS_4gemm6kernel13GemmUniversalIN4cute5tupleIJiiiiEEENS1_10collective13CollectiveMmaINS1_35MainloopSm100TmaUmmaWarpSpecializedILi17ELi2ELi4ENS5_IJNS4_1CILi1EEENSA_ILi4EEESB_EEEEENS5_IJNSA_ILi64EEENSA_ILi128EEESF_EEEaNS5_IJlSB_lEEEaSI_NS4_8TiledMMAINS4_8MMA_AtomIJNS4_15SM100_MMA_S8_SSIaaiLi64ELi128ELNS4_4UMMA5MajorE0ELSN_0ELNSM_8SaturateE0EEEEEENS4_6LayoutINS5_IJSB_SB_SB_EEENS5_IJNSA_ILi0EEEST_ST_EEEEENS5_IJNS4_10UnderscoreESW_SW_EEEEENS4_23SM90_TMA_LOAD_MULTICASTENS4_14ComposedLayoutINS4_7SwizzleILi2ELi4ELi3EEENS4_18smem_ptr_flag_bitsILi8EEENSR_INS5_IJNSA_ILi8EEESF_EEENS5_IJSF_SB_EEEEEEEvNS4_8identityENS4_13SM90_TMA_LOADES19_vS1A_EENS_8epilogue10collective18CollectiveEpilogueINS1D_23Sm100TmaWarpSpecializedILi2ELi2ELi32ELb0ELb0EEEJSH_NS5_IJNSR_ISF_SB_EES1I_EEEaSI_aSI_NS1D_6fusion15FusionCallbacksIS1H_NS1K_17LinearCombinationIaiaiLNS_15FloatRoundStyleE2EEESH_S1J_JEEENS4_5SM1004TMEM4LOAD26SM100_TMEM_LOAD_16dp32b32xES1B_S19_NS4_39AutoVectorizingCopyWithAssumedAlignmentILi128EEENS4_14SM90_TMA_STOREES19_S1V_S1V_EEEvvEEEEvNT_6ParamsE,"a",@progbits
	.sectionflags	@""
	.align	4
.nv.constant0._ZN7cutlass13device_kernelINS_4gemm6kernel13GemmUniversalIN4cute5tupleIJiiiiEEENS1_10collective13CollectiveMmaINS1_35MainloopSm100TmaUmmaWarpSpecializedILi17ELi2ELi4ENS5_IJNS4_1CILi1EEENSA_ILi4EEESB_EEEEENS5_IJNSA_ILi64EEENSA_ILi128EEESF_EEEaNS5_IJlSB_lEEEaSI_NS4_8TiledMMAINS4_8MMA_AtomIJNS4_15SM100_MMA_S8_SSIaaiLi64ELi128ELNS4_4UMMA5MajorE0ELSN_0ELNSM_8SaturateE0EEEEEENS4_6LayoutINS5_IJSB_SB_SB_EEENS5_IJNSA_ILi0EEEST_ST_EEEEENS5_IJNS4_10UnderscoreESW_SW_EEEEENS4_23SM90_TMA_LOAD_MULTICASTENS4_14ComposedLayoutINS4_7SwizzleILi2ELi4ELi3EEENS4_18smem_ptr_flag_bitsILi8EEENSR_INS5_IJNSA_ILi8EEESF_EEENS5_IJSF_SB_EEEEEEEvNS4_8identityENS4_13SM90_TMA_LOADES19_vS1A_EENS_8epilogue10collective18CollectiveEpilogueINS1D_23Sm100TmaWarpSpecializedILi2ELi2ELi32ELb0ELb0EEEJSH_NS5_IJNSR_ISF_SB_EES1I_EEEaSI_aSI_NS1D_6fusion15FusionCallbacksIS1H_NS1K_17LinearCombinationIaiaiLNS_15FloatRoundStyleE2EEESH_S1J_JEEENS4_5SM1004TMEM4LOAD26SM100_TMEM_LOAD_16dp32b32xES1B_S19_NS4_39AutoVectorizingCopyWithAssumedAlignmentILi128EEENS4_14SM90_TMA_STOREES19_S1V_S1V_EEEvvEEEEvNT_6ParamsE:
	.zero		2944


//--------------------- SYMBOLS --------------------------

	.type		.nv.reservedSmem.offset0,@object
	.size		.nv.reservedSmem.offset0,0x4
	.type		.nv.reservedSmem.cap,@object
	.size		.nv.reservedSmem.cap,0x4
	.type		__assertfail,@function
